//
// Generated by NVIDIA NVVM Compiler
//
// Compiler Build ID: CL-36424714
// Cuda compilation tools, release 13.0, V13.0.88
// Based on NVVM 20.0.0
//

.version 9.0
.target sm_100
.address_size 64

	// .globl	_ZN3cub18CUB_300001_SM_10006detail11EmptyKernelIvEEvv
// _ZZN6mbtopk29computeBlockwiseWithinKCountsEPjPsjiS0_jE11warp_counts has been demoted
.global .align 1 .b8 _ZN34_INTERNAL_0f7ce74f_4_k_cu_68ced0594cuda3std3__45__cpo5beginE[1];
.global .align 1 .b8 _ZN34_INTERNAL_0f7ce74f_4_k_cu_68ced0594cuda3std3__45__cpo3endE[1];
.global .align 1 .b8 _ZN34_INTERNAL_0f7ce74f_4_k_cu_68ced0594cuda3std3__45__cpo6cbeginE[1];
.global .align 1 .b8 _ZN34_INTERNAL_0f7ce74f_4_k_cu_68ced0594cuda3std3__45__cpo4cendE[1];
.global .align 1 .b8 _ZN34_INTERNAL_0f7ce74f_4_k_cu_68ced0594cuda3std3__45__cpo6rbeginE[1];
.global .align 1 .b8 _ZN34_INTERNAL_0f7ce74f_4_k_cu_68ced0594cuda3std3__45__cpo4rendE[1];
.global .align 1 .b8 _ZN34_INTERNAL_0f7ce74f_4_k_cu_68ced0594cuda3std3__45__cpo7crbeginE[1];
.global .align 1 .b8 _ZN34_INTERNAL_0f7ce74f_4_k_cu_68ced0594cuda3std3__45__cpo5crendE[1];
.global .align 1 .b8 _ZN34_INTERNAL_0f7ce74f_4_k_cu_68ced0594cuda3std3__436_GLOBAL__N__0f7ce74f_4_k_cu_68ced0596ignoreE[1];
.global .align 1 .b8 _ZN34_INTERNAL_0f7ce74f_4_k_cu_68ced0594cuda3std3__419piecewise_constructE[1];
.global .align 1 .b8 _ZN34_INTERNAL_0f7ce74f_4_k_cu_68ced0594cuda3std3__48in_placeE[1];
.global .align 1 .b8 _ZN34_INTERNAL_0f7ce74f_4_k_cu_68ced0594cuda3std3__420unreachable_sentinelE[1];
.global .align 1 .b8 _ZN34_INTERNAL_0f7ce74f_4_k_cu_68ced0594cuda3std3__47nulloptE[1];
.global .align 1 .b8 _ZN34_INTERNAL_0f7ce74f_4_k_cu_68ced0594cuda3std3__48unexpectE[1];
.global .align 1 .b8 _ZN34_INTERNAL_0f7ce74f_4_k_cu_68ced0594cuda3std6ranges3__45__cpo4swapE[1];
.global .align 1 .b8 _ZN34_INTERNAL_0f7ce74f_4_k_cu_68ced0594cuda3std6ranges3__45__cpo9iter_moveE[1];
.global .align 1 .b8 _ZN34_INTERNAL_0f7ce74f_4_k_cu_68ced0594cuda3std6ranges3__45__cpo5beginE[1];
.global .align 1 .b8 _ZN34_INTERNAL_0f7ce74f_4_k_cu_68ced0594cuda3std6ranges3__45__cpo3endE[1];
.global .align 1 .b8 _ZN34_INTERNAL_0f7ce74f_4_k_cu_68ced0594cuda3std6ranges3__45__cpo6cbeginE[1];
.global .align 1 .b8 _ZN34_INTERNAL_0f7ce74f_4_k_cu_68ced0594cuda3std6ranges3__45__cpo4cendE[1];
.global .align 1 .b8 _ZN34_INTERNAL_0f7ce74f_4_k_cu_68ced0594cuda3std6ranges3__45__cpo7advanceE[1];
.global .align 1 .b8 _ZN34_INTERNAL_0f7ce74f_4_k_cu_68ced0594cuda3std6ranges3__45__cpo9iter_swapE[1];
.global .align 1 .b8 _ZN34_INTERNAL_0f7ce74f_4_k_cu_68ced0594cuda3std6ranges3__45__cpo4nextE[1];
.global .align 1 .b8 _ZN34_INTERNAL_0f7ce74f_4_k_cu_68ced0594cuda3std6ranges3__45__cpo4prevE[1];
.global .align 1 .b8 _ZN34_INTERNAL_0f7ce74f_4_k_cu_68ced0594cuda3std6ranges3__45__cpo4dataE[1];
.global .align 1 .b8 _ZN34_INTERNAL_0f7ce74f_4_k_cu_68ced0594cuda3std6ranges3__45__cpo5cdataE[1];
.global .align 1 .b8 _ZN34_INTERNAL_0f7ce74f_4_k_cu_68ced0594cuda3std6ranges3__45__cpo4sizeE[1];
.global .align 1 .b8 _ZN34_INTERNAL_0f7ce74f_4_k_cu_68ced0594cuda3std6ranges3__45__cpo5ssizeE[1];
.global .align 1 .b8 _ZN34_INTERNAL_0f7ce74f_4_k_cu_68ced0594cuda3std6ranges3__45__cpo8distanceE[1];
.global .align 1 .b8 _ZN34_INTERNAL_0f7ce74f_4_k_cu_68ced0596thrust24THRUST_300001_SM_1000_NS6system6detail10sequential3seqE[1];
.global .align 1 .b8 _ZN34_INTERNAL_0f7ce74f_4_k_cu_68ced0596thrust24THRUST_300001_SM_1000_NS12placeholders2_1E[1];
.global .align 1 .b8 _ZN34_INTERNAL_0f7ce74f_4_k_cu_68ced0596thrust24THRUST_300001_SM_1000_NS12placeholders2_2E[1];
.global .align 1 .b8 _ZN34_INTERNAL_0f7ce74f_4_k_cu_68ced0596thrust24THRUST_300001_SM_1000_NS12placeholders2_3E[1];
.global .align 1 .b8 _ZN34_INTERNAL_0f7ce74f_4_k_cu_68ced0596thrust24THRUST_300001_SM_1000_NS12placeholders2_4E[1];
.global .align 1 .b8 _ZN34_INTERNAL_0f7ce74f_4_k_cu_68ced0596thrust24THRUST_300001_SM_1000_NS12placeholders2_5E[1];
.global .align 1 .b8 _ZN34_INTERNAL_0f7ce74f_4_k_cu_68ced0596thrust24THRUST_300001_SM_1000_NS12placeholders2_6E[1];
.global .align 1 .b8 _ZN34_INTERNAL_0f7ce74f_4_k_cu_68ced0596thrust24THRUST_300001_SM_1000_NS12placeholders2_7E[1];
.global .align 1 .b8 _ZN34_INTERNAL_0f7ce74f_4_k_cu_68ced0596thrust24THRUST_300001_SM_1000_NS12placeholders2_8E[1];
.global .align 1 .b8 _ZN34_INTERNAL_0f7ce74f_4_k_cu_68ced0596thrust24THRUST_300001_SM_1000_NS12placeholders2_9E[1];
.global .align 1 .b8 _ZN34_INTERNAL_0f7ce74f_4_k_cu_68ced0596thrust24THRUST_300001_SM_1000_NS12placeholders3_10E[1];

.visible .entry _ZN3cub18CUB_300001_SM_10006detail11EmptyKernelIvEEvv()
{


	ret;

}
	// .globl	_ZN6mbtopk29computeBlockwiseWithinKCountsEPjPsjiS0_j
.visible .entry _ZN6mbtopk29computeBlockwiseWithinKCountsEPjPsjiS0_j(
	.param .u64 .ptr .align 1 _ZN6mbtopk29computeBlockwiseWithinKCountsEPjPsjiS0_j_param_0,
	.param .u64 .ptr .align 1 _ZN6mbtopk29computeBlockwiseWithinKCountsEPjPsjiS0_j_param_1,
	.param .u32 _ZN6mbtopk29computeBlockwiseWithinKCountsEPjPsjiS0_j_param_2,
	.param .u32 _ZN6mbtopk29computeBlockwiseWithinKCountsEPjPsjiS0_j_param_3,
	.param .u64 .ptr .align 1 _ZN6mbtopk29computeBlockwiseWithinKCountsEPjPsjiS0_j_param_4,
	.param .u32 _ZN6mbtopk29computeBlockwiseWithinKCountsEPjPsjiS0_j_param_5
)
.maxntid 256
{
	.reg .pred 	%p<16>;
	.reg .b16 	%rs<2>;
	.reg .b32 	%r<53>;
	.reg .b64 	%rd<11>;
	// demoted variable
	.shared .align 4 .b8 _ZZN6mbtopk29computeBlockwiseWithinKCountsEPjPsjiS0_jE11warp_counts[32];
	ld.param.u64 	%rd1, [_ZN6mbtopk29computeBlockwiseWithinKCountsEPjPsjiS0_j_param_0];
	ld.param.u64 	%rd2, [_ZN6mbtopk29computeBlockwiseWithinKCountsEPjPsjiS0_j_param_1];
	ld.param.u32 	%r11, [_ZN6mbtopk29computeBlockwiseWithinKCountsEPjPsjiS0_j_param_2];
	ld.param.u32 	%r12, [_ZN6mbtopk29computeBlockwiseWithinKCountsEPjPsjiS0_j_param_3];
	ld.param.u64 	%rd3, [_ZN6mbtopk29computeBlockwiseWithinKCountsEPjPsjiS0_j_param_4];
	ld.param.u32 	%r13, [_ZN6mbtopk29computeBlockwiseWithinKCountsEPjPsjiS0_j_param_5];
	mov.u32 	%r1, %tid.x;
	mov.u32 	%r2, %ctaid.x;
	setp.ge.u32 	%p1, %r2, %r13;
	@%p1 bra 	$L__BB1_12;
	div.u32 	%r20, %r2, %r11;
	mul.wide.u32 	%rd5, %r20, 4;
	add.s64 	%rd4, %rd1, %rd5;
	// begin inline asm
	ld.global.nc.u32 %r14, [%rd4];
	// end inline asm
	mov.b32 	%r18, 8;
	// begin inline asm
	bfe.u32 %r15, %r14, %r12, %r18;
	// end inline asm
	or.b32  	%r21, %r1, 31;
	setp.le.u32 	%p2, %r21, %r15;
	mov.b32 	%r51, 0;
	@%p2 bra 	$L__BB1_5;
	setp.le.u32 	%p3, %r1, %r15;
	mov.b32 	%r50, 0;
	@%p3 bra 	$L__BB1_4;
	shl.b32 	%r23, %r2, 8;
	or.b32  	%r24, %r23, %r1;
	mul.wide.u32 	%rd7, %r24, 2;
	add.s64 	%rd6, %rd2, %rd7;
	// begin inline asm
	ld.global.nc.s16 %rs1, [%rd6];
	// end inline asm
	cvt.s32.s16 	%r50, %rs1;
$L__BB1_4:
	shfl.sync.down.b32	%r25|%p4, %r50, 16, 31, -1;
	add.s32 	%r26, %r25, %r50;
	shfl.sync.down.b32	%r27|%p5, %r26, 8, 31, -1;
	add.s32 	%r28, %r27, %r26;
	shfl.sync.down.b32	%r29|%p6, %r28, 4, 31, -1;
	add.s32 	%r30, %r29, %r28;
	shfl.sync.down.b32	%r31|%p7, %r30, 2, 31, -1;
	add.s32 	%r32, %r31, %r30;
	shfl.sync.down.b32	%r33|%p8, %r32, 1, 31, -1;
	add.s32 	%r51, %r33, %r32;
$L__BB1_5:
	and.b32  	%r34, %r1, 31;
	setp.ne.s32 	%p9, %r34, 0;
	@%p9 bra 	$L__BB1_7;
	shr.u32 	%r35, %r1, 3;
	and.b32  	%r36, %r35, 28;
	mov.u32 	%r37, _ZZN6mbtopk29computeBlockwiseWithinKCountsEPjPsjiS0_jE11warp_counts;
	add.s32 	%r38, %r37, %r36;
	st.shared.u32 	[%r38], %r51;
$L__BB1_7:
	bar.sync 	0;
	setp.gt.u32 	%p10, %r1, 31;
	@%p10 bra 	$L__BB1_12;
	setp.gt.u32 	%p11, %r1, 7;
	mov.b32 	%r52, 0;
	@%p11 bra 	$L__BB1_10;
	shl.b32 	%r40, %r1, 2;
	mov.u32 	%r41, _ZZN6mbtopk29computeBlockwiseWithinKCountsEPjPsjiS0_jE11warp_counts;
	add.s32 	%r42, %r41, %r40;
	ld.shared.u32 	%r52, [%r42];
$L__BB1_10:
	shfl.sync.down.b32	%r43|%p12, %r52, 4, 31, -1;
	add.s32 	%r44, %r43, %r52;
	shfl.sync.down.b32	%r45|%p13, %r44, 2, 31, -1;
	add.s32 	%r46, %r45, %r44;
	shfl.sync.down.b32	%r47|%p14, %r46, 1, 31, -1;
	add.s32 	%r10, %r47, %r46;
	setp.ne.s32 	%p15, %r1, 0;
	@%p15 bra 	$L__BB1_12;
	cvta.to.global.u64 	%rd8, %rd3;
	mul.wide.u32 	%rd9, %r2, 4;
	add.s64 	%rd10, %rd8, %rd9;
	ld.global.u32 	%r48, [%rd10];
	add.s32 	%r49, %r48, %r10;
	st.global.u32 	[%rd10], %r49;
$L__BB1_12:
	ret;

}
	// .globl	_ZN6mbtopk25computeBlockwiseKthCountsEPjPsjjS0_
.visible .entry _ZN6mbtopk25computeBlockwiseKthCountsEPjPsjjS0_(
	.param .u64 .ptr .align 1 _ZN6mbtopk25computeBlockwiseKthCountsEPjPsjjS0__param_0,
	.param .u64 .ptr .align 1 _ZN6mbtopk25computeBlockwiseKthCountsEPjPsjjS0__param_1,
	.param .u32 _ZN6mbtopk25computeBlockwiseKthCountsEPjPsjjS0__param_2,
	.param .u32 _ZN6mbtopk25computeBlockwiseKthCountsEPjPsjjS0__param_3,
	.param .u64 .ptr .align 1 _ZN6mbtopk25computeBlockwiseKthCountsEPjPsjjS0__param_4
)
{
	.reg .pred 	%p<3>;
	.reg .b16 	%rs<2>;
	.reg .b32 	%r<20>;
	.reg .b64 	%rd<14>;

	ld.param.u64 	%rd2, [_ZN6mbtopk25computeBlockwiseKthCountsEPjPsjjS0__param_0];
	ld.param.u64 	%rd3, [_ZN6mbtopk25computeBlockwiseKthCountsEPjPsjjS0__param_1];
	ld.param.u32 	%r6, [_ZN6mbtopk25computeBlockwiseKthCountsEPjPsjjS0__param_2];
	ld.param.u32 	%r7, [_ZN6mbtopk25computeBlockwiseKthCountsEPjPsjjS0__param_3];
	ld.param.u64 	%rd4, [_ZN6mbtopk25computeBlockwiseKthCountsEPjPsjjS0__param_4];
	mov.u32 	%r8, %ctaid.x;
	mov.u32 	%r1, %ntid.x;
	mov.u32 	%r9, %tid.x;
	mad.lo.s32 	%r19, %r8, %r1, %r9;
	setp.ge.u32 	%p1, %r19, %r6;
	@%p1 bra 	$L__BB2_3;
	mov.u32 	%r10, %nctaid.x;
	mul.lo.s32 	%r3, %r1, %r10;
	cvta.to.global.u64 	%rd1, %rd4;
$L__BB2_2:
	div.u32 	%r16, %r19, %r7;
	mul.wide.u32 	%rd7, %r16, 4;
	add.s64 	%rd5, %rd2, %rd7;
	// begin inline asm
	ld.global.nc.u32 %r11, [%rd5];
	// end inline asm
	mov.b32 	%r14, 0;
	mov.b32 	%r15, 8;
	// begin inline asm
	bfe.u32 %r12, %r11, %r14, %r15;
	// end inline asm
	shl.b32 	%r17, %r19, 8;
	cvt.u64.u32 	%rd8, %r17;
	cvt.u64.u32 	%rd9, %r12;
	add.s64 	%rd10, %rd9, %rd8;
	shl.b64 	%rd11, %rd10, 1;
	add.s64 	%rd6, %rd3, %rd11;
	// begin inline asm
	ld.global.nc.s16 %rs1, [%rd6];
	// end inline asm
	cvt.s32.s16 	%r18, %rs1;
	mul.wide.u32 	%rd12, %r19, 4;
	add.s64 	%rd13, %rd1, %rd12;
	st.global.u32 	[%rd13], %r18;
	add.s32 	%r19, %r19, %r3;
	setp.lt.u32 	%p2, %r19, %r6;
	@%p2 bra 	$L__BB2_2;
$L__BB2_3:
	ret;

}


// ===== COMPILED SASS (sm_100) =====

	.target	sm_100

	.elftype	@"ET_EXEC"


//--------------------- .note.nv.tkinfo           --------------------------
	.section	.note.nv.tkinfo,"",@"SHT_NOTE"
	.sectionflags	@"SHF_NOTE_NV_TKINFO"
	.tkinfo
        /*0018*/ 	.word	0x00000002
        /*0030*/ 	.string	""
        /*0030*/ 	.string	"ptxas"
        /*0030*/ 	.string	"Cuda compilation tools, release 13.0, V13.0.88"
        /*0030*/ 	.string	"Build cuda_13.0.r13.0/compiler.36424714_0"
        /*0030*/ 	.string	"-arch sm_100 -m 64 "



//--------------------- .note.nv.cuinfo           --------------------------
	.section	.note.nv.cuinfo,"",@"SHT_NOTE"
	.sectionflags	@"SHF_NOTE_NV_CUINFO"
        /*0018*/ 	.short	0x0002
        /*001a*/ 	.short	0x0064
        /*001c*/ 	.short	0x0082
	.zero		2


//--------------------- .nv.info                  --------------------------
	.section	.nv.info,"",@"SHT_CUDA_INFO"
	.align	4


	//----- nvinfo : EIATTR_REGCOUNT
	.align		4
        /*0000*/ 	.byte	0x04, 0x2f
        /*0002*/ 	.short	(.L_41 - .L_40)
	.align		4
.L_40:
        /*0004*/ 	.word	index@(_ZN3cub18CUB_300001_SM_10006detail11EmptyKernelIvEEvv)
        /*0008*/ 	.word	0x00000004


	//----- nvinfo : EIATTR_FRAME_SIZE
	.align		4
.L_41:
        /*000c*/ 	.byte	0x04, 0x11
        /*000e*/ 	.short	(.L_43 - .L_42)
	.align		4
.L_42:
        /*0010*/ 	.word	index@(_ZN3cub18CUB_300001_SM_10006detail11EmptyKernelIvEEvv)
        /*0014*/ 	.word	0x00000000


	//----- nvinfo : EIATTR_REGCOUNT
	.align		4
.L_43:
        /*0018*/ 	.byte	0x04, 0x2f
        /*001a*/ 	.short	(.L_45 - .L_44)
	.align		4
.L_44:
        /*001c*/ 	.word	index@(_ZN6mbtopk29computeBlockwiseWithinKCountsEPjPsjiS0_j)
        /*0020*/ 	.word	0x00000010


	//----- nvinfo : EIATTR_FRAME_SIZE
	.align		4
.L_45:
        /*0024*/ 	.byte	0x04, 0x11
        /*0026*/ 	.short	(.L_47 - .L_46)
	.align		4
.L_46:
        /*0028*/ 	.word	index@(_ZN6mbtopk29computeBlockwiseWithinKCountsEPjPsjiS0_j)
        /*002c*/ 	.word	0x00000000


	//----- nvinfo : EIATTR_REGCOUNT
	.align		4
.L_47:
        /*0030*/ 	.byte	0x04, 0x2f
        /*0032*/ 	.short	(.L_49 - .L_48)
	.align		4
.L_48:
        /*0034*/ 	.word	index@(_ZN6mbtopk25computeBlockwiseKthCountsEPjPsjjS0_)
        /*0038*/ 	.word	0x00000014


	//----- nvinfo : EIATTR_FRAME_SIZE
	.align		4
.L_49:
        /*003c*/ 	.byte	0x04, 0x11
        /*003e*/ 	.short	(.L_51 - .L_50)
	.align		4
.L_50:
        /*0040*/ 	.word	index@(_ZN6mbtopk25computeBlockwiseKthCountsEPjPsjjS0_)
        /*0044*/ 	.word	0x00000000


	//----- nvinfo : EIATTR_MIN_STACK_SIZE
	.align		4
.L_51:
        /*0048*/ 	.byte	0x04, 0x12
        /*004a*/ 	.short	(.L_53 - .L_52)
	.align		4
.L_52:
        /*004c*/ 	.word	index@(_ZN6mbtopk25computeBlockwiseKthCountsEPjPsjjS0_)
        /*0050*/ 	.word	0x00000000


	//----- nvinfo : EIATTR_MIN_STACK_SIZE
	.align		4
.L_53:
        /*0054*/ 	.byte	0x04, 0x12
        /*0056*/ 	.short	(.L_55 - .L_54)
	.align		4
.L_54:
        /*0058*/ 	.word	index@(_ZN6mbtopk29computeBlockwiseWithinKCountsEPjPsjiS0_j)
        /*005c*/ 	.word	0x00000000


	//----- nvinfo : EIATTR_MIN_STACK_SIZE
	.align		4
.L_55:
        /*0060*/ 	.byte	0x04, 0x12
        /*0062*/ 	.short	(.L_57 - .L_56)
	.align		4
.L_56:
        /*0064*/ 	.word	index@(_ZN3cub18CUB_300001_SM_10006detail11EmptyKernelIvEEvv)
        /*0068*/ 	.word	0x00000000
.L_57:


//--------------------- .nv.compat                --------------------------
	.section	.nv.compat,"",@"SHT_CUDA_COMPAT_INFO"
	.align	4
        /*0000*/ 	.byte	0x02, 0x09, 0x00, 0x00, 0x02, 0x02, 0x01, 0x00, 0x02, 0x05, 0x05, 0x00, 0x03, 0x07, 0x01, 0x01
        /*0010*/ 	.byte	0x02, 0x03, 0x00, 0x00, 0x02, 0x06, 0x01, 0x00, 0x04, 0x0b, 0x08, 0x00, 0x09, 0x00, 0x00, 0x00
        /*0020*/ 	.byte	0x00, 0x00, 0x00, 0x00


//--------------------- .nv.info._ZN6mbtopk25computeBlockwiseKthCountsEPjPsjjS0_ --------------------------
	.section	.nv.info._ZN6mbtopk25computeBlockwiseKthCountsEPjPsjjS0_,"",@"SHT_CUDA_INFO"
	.sectionflags	@""
	.align	4


	//----- nvinfo : EIATTR_CUDA_API_VERSION
	.align		4
        /*0000*/ 	.byte	0x04, 0x37
        /*0002*/ 	.short	(.L_59 - .L_58)
.L_58:
        /*0004*/ 	.word	0x00000082


	//----- nvinfo : EIATTR_KPARAM_INFO
	.align		4
.L_59:
        /*0008*/ 	.byte	0x04, 0x17
        /*000a*/ 	.short	(.L_61 - .L_60)
.L_60:
        /*000c*/ 	.word	0x00000000
        /*0010*/ 	.short	0x0004
        /*0012*/ 	.short	0x0018
        /*0014*/ 	.byte	0x00, 0xf5, 0x21, 0x00


	//----- nvinfo : EIATTR_KPARAM_INFO
	.align		4
.L_61:
        /*0018*/ 	.byte	0x04, 0x17
        /*001a*/ 	.short	(.L_63 - .L_62)
.L_62:
        /*001c*/ 	.word	0x00000000
        /*0020*/ 	.short	0x0003
        /*0022*/ 	.short	0x0014
        /*0024*/ 	.byte	0x00, 0xf0, 0x11, 0x00


	//----- nvinfo : EIATTR_KPARAM_INFO
	.align		4
.L_63:
        /*0028*/ 	.byte	0x04, 0x17
        /*002a*/ 	.short	(.L_65 - .L_64)
.L_64:
        /*002c*/ 	.word	0x00000000
        /*0030*/ 	.short	0x0002
        /*0032*/ 	.short	0x0010
        /*0034*/ 	.byte	0x00, 0xf0, 0x11, 0x00


	//----- nvinfo : EIATTR_KPARAM_INFO
	.align		4
.L_65:
        /*0038*/ 	.byte	0x04, 0x17
        /*003a*/ 	.short	(.L_67 - .L_66)
.L_66:
        /*003c*/ 	.word	0x00000000
        /*0040*/ 	.short	0x0001
        /*0042*/ 	.short	0x0008
        /*0044*/ 	.byte	0x00, 0xf5, 0x21, 0x00


	//----- nvinfo : EIATTR_KPARAM_INFO
	.align		4
.L_67:
        /*0048*/ 	.byte	0x04, 0x17
        /*004a*/ 	.short	(.L_69 - .L_68)
.L_68:
        /*004c*/ 	.word	0x00000000
        /*0050*/ 	.short	0x0000
        /*0052*/ 	.short	0x0000
        /*0054*/ 	.byte	0x00, 0xf5, 0x21, 0x00


	//----- nvinfo : EIATTR_SPARSE_MMA_MASK
	.align		4
.L_69:
        /*0058*/ 	.byte	0x03, 0x50
        /*005a*/ 	.short	0x0000


	//----- nvinfo : EIATTR_MAXREG_COUNT
	.align		4
        /*005c*/ 	.byte	0x03, 0x1b
        /*005e*/ 	.short	0x00ff


	//----- nvinfo : EIATTR_MERCURY_ISA_VERSION
	.align		4
        /*0060*/ 	.byte	0x03, 0x5f
        /*0062*/ 	.short	0x0101


	//----- nvinfo : EIATTR_VRC_CTA_INIT_COUNT
	.align		4
        /*0064*/ 	.byte	0x02, 0x4a
	.zero		1
	.zero		1


	//----- nvinfo : EIATTR_EXIT_INSTR_OFFSETS
	.align		4
        /*0068*/ 	.byte	0x04, 0x1c
        /*006a*/ 	.short	(.L_71 - .L_70)


	//   ....[0]....
.L_70:
        /*006c*/ 	.word	0x00000070


	//   ....[1]....
        /*0070*/ 	.word	0x000002f0


	//----- nvinfo : EIATTR_CRS_STACK_SIZE
	.align		4
.L_71:
        /*0074*/ 	.byte	0x04, 0x1e
        /*0076*/ 	.short	(.L_73 - .L_72)
.L_72:
        /*0078*/ 	.word	0x00000000


	//----- nvinfo : EIATTR_CBANK_PARAM_SIZE
	.align		4
.L_73:
        /*007c*/ 	.byte	0x03, 0x19
        /*007e*/ 	.short	0x0020


	//----- nvinfo : EIATTR_PARAM_CBANK
	.align		4
        /*0080*/ 	.byte	0x04, 0x0a
        /*0082*/ 	.short	(.L_75 - .L_74)
	.align		4
.L_74:
        /*0084*/ 	.word	index@(.nv.constant0._ZN6mbtopk25computeBlockwiseKthCountsEPjPsjjS0_)
        /*0088*/ 	.short	0x0380
        /*008a*/ 	.short	0x0020


	//----- nvinfo : EIATTR_SW_WAR
	.align		4
.L_75:
        /*008c*/ 	.byte	0x04, 0x36
        /*008e*/ 	.short	(.L_77 - .L_76)
.L_76:
        /*0090*/ 	.word	0x00000008
.L_77:


//--------------------- .nv.info._ZN6mbtopk29computeBlockwiseWithinKCountsEPjPsjiS0_j --------------------------
	.section	.nv.info._ZN6mbtopk29computeBlockwiseWithinKCountsEPjPsjiS0_j,"",@"SHT_CUDA_INFO"
	.sectionflags	@""
	.align	4


	//----- nvinfo : EIATTR_CUDA_API_VERSION
	.align		4
        /*0000*/ 	.byte	0x04, 0x37
        /*0002*/ 	.short	(.L_79 - .L_78)
.L_78:
        /*0004*/ 	.word	0x00000082


	//----- nvinfo : EIATTR_KPARAM_INFO
	.align		4
.L_79:
        /*0008*/ 	.byte	0x04, 0x17
        /*000a*/ 	.short	(.L_81 - .L_80)
.L_80:
        /*000c*/ 	.word	0x00000000
        /*0010*/ 	.short	0x0005
        /*0012*/ 	.short	0x0020
        /*0014*/ 	.byte	0x00, 0xf0, 0x11, 0x00


	//----- nvinfo : EIATTR_KPARAM_INFO
	.align		4
.L_81:
        /*0018*/ 	.byte	0x04, 0x17
        /*001a*/ 	.short	(.L_83 - .L_82)
.L_82:
        /*001c*/ 	.word	0x00000000
        /*0020*/ 	.short	0x0004
        /*0022*/ 	.short	0x0018
        /*0024*/ 	.byte	0x00, 0xf5, 0x21, 0x00


	//----- nvinfo : EIATTR_KPARAM_INFO
	.align		4
.L_83:
        /*0028*/ 	.byte	0x04, 0x17
        /*002a*/ 	.short	(.L_85 - .L_84)
.L_84:
        /*002c*/ 	.word	0x00000000
        /*0030*/ 	.short	0x0003
        /*0032*/ 	.short	0x0014
        /*0034*/ 	.byte	0x00, 0xf0, 0x11, 0x00


	//----- nvinfo : EIATTR_KPARAM_INFO
	.align		4
.L_85:
        /*0038*/ 	.byte	0x04, 0x17
        /*003a*/ 	.short	(.L_87 - .L_86)
.L_86:
        /*003c*/ 	.word	0x00000000
        /*0040*/ 	.short	0x0002
        /*0042*/ 	.short	0x0010
        /*0044*/ 	.byte	0x00, 0xf0, 0x11, 0x00


	//----- nvinfo : EIATTR_KPARAM_INFO
	.align		4
.L_87:
        /*0048*/ 	.byte	0x04, 0x17
        /*004a*/ 	.short	(.L_89 - .L_88)
.L_88:
        /*004c*/ 	.word	0x00000000
        /*0050*/ 	.short	0x0001
        /*0052*/ 	.short	0x0008
        /*0054*/ 	.byte	0x00, 0xf5, 0x21, 0x00


	//----- nvinfo : EIATTR_KPARAM_INFO
	.align		4
.L_89:
        /*0058*/ 	.byte	0x04, 0x17
        /*005a*/ 	.short	(.L_91 - .L_90)
.L_90:
        /*005c*/ 	.word	0x00000000
        /*0060*/ 	.short	0x0000
        /*0062*/ 	.short	0x0000
        /*0064*/ 	.byte	0x00, 0xf5, 0x21, 0x00


	//----- nvinfo : EIATTR_SPARSE_MMA_MASK
	.align		4
.L_91:
        /*0068*/ 	.byte	0x03, 0x50
        /*006a*/ 	.short	0x0000


	//----- nvinfo : EIATTR_MAXREG_COUNT
	.align		4
        /*006c*/ 	.byte	0x03, 0x1b
        /*006e*/ 	.short	0x00ff


	//----- nvinfo : EIATTR_NUM_BARRIERS
	.align		4
        /*0070*/ 	.byte	0x02, 0x4c
        /*0072*/ 	.byte	0x01
	.zero		1


	//----- nvinfo : EIATTR_MERCURY_ISA_VERSION
	.align		4
        /*0074*/ 	.byte	0x03, 0x5f
        /*0076*/ 	.short	0x0101


	//----- nvinfo : EIATTR_COOP_GROUP_MASK_REGIDS
	.align		4
        /*0078*/ 	.byte	0x04, 0x29
        /*007a*/ 	.short	(.L_93 - .L_92)


	//   ....[0]....
.L_92:
        /*007c*/ 	.word	0xffffffff


	//   ....[1]....
        /*0080*/ 	.word	0xffffffff


	//   ....[2]....
        /*0084*/ 	.word	0xffffffff


	//   ....[3]....
        /*0088*/ 	.word	0xffffffff


	//   ....[4]....
        /*008c*/ 	.word	0xffffffff


	//   ....[5]....
        /*0090*/ 	.word	0xffffffff


	//   ....[6]....
        /*0094*/ 	.word	0xffffffff


	//   ....[7]....
        /*0098*/ 	.word	0xffffffff


	//   ....[8]....
        /*009c*/ 	.word	0x05000008


	//   ....[9]....
        /*00a0*/ 	.word	0x05000008


	//   ....[10]....
        /*00a4*/ 	.word	0x05000008


	//   ....[11]....
        /*00a8*/ 	.word	0x05000008


	//   ....[12]....
        /*00ac*/ 	.word	0x05000008


	//----- nvinfo : EIATTR_COOP_GROUP_INSTR_OFFSETS
	.align		4
.L_93:
        /*00b0*/ 	.byte	0x04, 0x28
        /*00b2*/ 	.short	(.L_95 - .L_94)


	//   ....[0]....
.L_94:
        /*00b4*/ 	.word	0x00000330


	//   ....[1]....
        /*00b8*/ 	.word	0x00000350


	//   ....[2]....
        /*00bc*/ 	.word	0x00000370


	//   ....[3]....
        /*00c0*/ 	.word	0x00000390


	//   ....[4]....
        /*00c4*/ 	.word	0x000003b0


	//   ....[5]....
        /*00c8*/ 	.word	0x00000510


	//   ....[6]....
        /*00cc*/ 	.word	0x00000530


	//   ....[7]....
        /*00d0*/ 	.word	0x00000550


	//   ....[8]....
        /*00d4*/ 	.word	0x00000610


	//   ....[9]....
        /*00d8*/ 	.word	0x00000680


	//   ....[10]....
        /*00dc*/ 	.word	0x000006f0


	//   ....[11]....
        /*00e0*/ 	.word	0x00000760


	//   ....[12]....
        /*00e4*/ 	.word	0x000007d0


	//----- nvinfo : EIATTR_VRC_CTA_INIT_COUNT
	.align		4
.L_95:
        /*00e8*/ 	.byte	0x02, 0x4a
	.zero		1
	.zero		1


	//----- nvinfo : EIATTR_EXIT_INSTR_OFFSETS
	.align		4
        /*00ec*/ 	.byte	0x04, 0x1c
        /*00ee*/ 	.short	(.L_97 - .L_96)


	//   ....[0]....
.L_96:
        /*00f0*/ 	.word	0x00000040


	//   ....[1]....
        /*00f4*/ 	.word	0x00000480


	//   ....[2]....
        /*00f8*/ 	.word	0x00000560


	//   ....[3]....
        /*00fc*/ 	.word	0x000005c0


	//----- nvinfo : EIATTR_MAX_THREADS
	.align		4
.L_97:
        /*0100*/ 	.byte	0x04, 0x05
        /*0102*/ 	.short	(.L_99 - .L_98)
.L_98:
        /*0104*/ 	.word	0x00000100
        /*0108*/ 	.word	0x00000001
        /*010c*/ 	.word	0x00000001


	//----- nvinfo : EIATTR_CRS_STACK_SIZE
	.align		4
.L_99:
        /*0110*/ 	.byte	0x04, 0x1e
        /*0112*/ 	.short	(.L_101 - .L_100)
.L_100:
        /*0114*/ 	.word	0x00000000


	//----- nvinfo : EIATTR_CBANK_PARAM_SIZE
	.align		4
.L_101:
        /*0118*/ 	.byte	0x03, 0x19
        /*011a*/ 	.short	0x0024


	//----- nvinfo : EIATTR_PARAM_CBANK
	.align		4
        /*011c*/ 	.byte	0x04, 0x0a
        /*011e*/ 	.short	(.L_103 - .L_102)
	.align		4
.L_102:
        /*0120*/ 	.word	index@(.nv.constant0._ZN6mbtopk29computeBlockwiseWithinKCountsEPjPsjiS0_j)
        /*0124*/ 	.short	0x0380
        /*0126*/ 	.short	0x0024


	//----- nvinfo : EIATTR_SW_WAR
	.align		4
.L_103:
        /*0128*/ 	.byte	0x04, 0x36
        /*012a*/ 	.short	(.L_105 - .L_104)
.L_104:
        /*012c*/ 	.word	0x00000008
.L_105:


//--------------------- .nv.info._ZN3cub18CUB_300001_SM_10006detail11EmptyKernelIvEEvv --------------------------
	.section	.nv.info._ZN3cub18CUB_300001_SM_10006detail11EmptyKernelIvEEvv,"",@"SHT_CUDA_INFO"
	.sectionflags	@""
	.align	4


	//----- nvinfo : EIATTR_CUDA_API_VERSION
	.align		4
        /*0000*/ 	.byte	0x04, 0x37
        /*0002*/ 	.short	(.L_107 - .L_106)
.L_106:
        /*0004*/ 	.word	0x00000082


	//----- nvinfo : EIATTR_SPARSE_MMA_MASK
	.align		4
.L_107:
        /*0008*/ 	.byte	0x03, 0x50
        /*000a*/ 	.short	0x0000


	//----- nvinfo : EIATTR_MAXREG_COUNT
	.align		4
        /*000c*/ 	.byte	0x03, 0x1b
        /*000e*/ 	.short	0x00ff


	//----- nvinfo : EIATTR_MERCURY_ISA_VERSION
	.align		4
        /*0010*/ 	.byte	0x03, 0x5f
        /*0012*/ 	.short	0x0101


	//----- nvinfo : EIATTR_VRC_CTA_INIT_COUNT
	.align		4
        /*0014*/ 	.byte	0x02, 0x4a
	.zero		1
	.zero		1


	//----- nvinfo : EIATTR_EXIT_INSTR_OFFSETS
	.align		4
        /*0018*/ 	.byte	0x04, 0x1c
        /*001a*/ 	.short	(.L_109 - .L_108)


	//   ....[0]....
.L_108:
        /*001c*/ 	.word	0x00000010


	//----- nvinfo : EIATTR_SW_WAR
	.align		4
.L_109:
        /*0020*/ 	.byte	0x04, 0x36
        /*0022*/ 	.short	(.L_111 - .L_110)
.L_110:
        /*0024*/ 	.word	0x00000008
.L_111:


//--------------------- .nv.callgraph             --------------------------
	.section	.nv.callgraph,"",@"SHT_CUDA_CALLGRAPH"
	.align	4
	.sectionentsize	8
	.align		4
        /*0000*/ 	.word	0x00000000
	.align		4
        /*0004*/ 	.word	0xffffffff
	.align		4
        /*0008*/ 	.word	0x00000000
	.align		4
        /*000c*/ 	.word	0xfffffffe
	.align		4
        /*0010*/ 	.word	0x00000000
	.align		4
        /*0014*/ 	.word	0xfffffffd
	.align		4
        /*0018*/ 	.word	0x00000000
	.align		4
        /*001c*/ 	.word	0xfffffffc


//--------------------- .nv.constant4             --------------------------
	.section	.nv.constant4,"a",@progbits
	.align	8
	.align		8
.nv.constant4:
        /*0000*/ 	.dword	_ZN34_INTERNAL_0f7ce74f_4_k_cu_68ced0594cuda3std3__45__cpo5beginE
	.align		8
        /*0008*/ 	.dword	_ZN34_INTERNAL_0f7ce74f_4_k_cu_68ced0594cuda3std3__45__cpo3endE
	.align		8
        /*0010*/ 	.dword	_ZN34_INTERNAL_0f7ce74f_4_k_cu_68ced0594cuda3std3__45__cpo6cbeginE
	.align		8
        /*0018*/ 	.dword	_ZN34_INTERNAL_0f7ce74f_4_k_cu_68ced0594cuda3std3__45__cpo4cendE
	.align		8
        /*0020*/ 	.dword	_ZN34_INTERNAL_0f7ce74f_4_k_cu_68ced0594cuda3std3__45__cpo6rbeginE
	.align		8
        /*0028*/ 	.dword	_ZN34_INTERNAL_0f7ce74f_4_k_cu_68ced0594cuda3std3__45__cpo4rendE
	.align		8
        /*0030*/ 	.dword	_ZN34_INTERNAL_0f7ce74f_4_k_cu_68ced0594cuda3std3__45__cpo7crbeginE
	.align		8
        /*0038*/ 	.dword	_ZN34_INTERNAL_0f7ce74f_4_k_cu_68ced0594cuda3std3__45__cpo5crendE
	.align		8
        /*0040*/ 	.dword	_ZN34_INTERNAL_0f7ce74f_4_k_cu_68ced0594cuda3std3__436_GLOBAL__N__0f7ce74f_4_k_cu_68ced0596ignoreE
	.align		8
        /*0048*/ 	.dword	_ZN34_INTERNAL_0f7ce74f_4_k_cu_68ced0594cuda3std3__419piecewise_constructE
	.align		8
        /*0050*/ 	.dword	_ZN34_INTERNAL_0f7ce74f_4_k_cu_68ced0594cuda3std3__48in_placeE
	.align		8
        /*0058*/ 	.dword	_ZN34_INTERNAL_0f7ce74f_4_k_cu_68ced0594cuda3std3__420unreachable_sentinelE
	.align		8
        /*0060*/ 	.dword	_ZN34_INTERNAL_0f7ce74f_4_k_cu_68ced0594cuda3std3__47nulloptE
	.align		8
        /*0068*/ 	.dword	_ZN34_INTERNAL_0f7ce74f_4_k_cu_68ced0594cuda3std3__48unexpectE
	.align		8
        /*0070*/ 	.dword	_ZN34_INTERNAL_0f7ce74f_4_k_cu_68ced0594cuda3std6ranges3__45__cpo4swapE
	.align		8
        /*0078*/ 	.dword	_ZN34_INTERNAL_0f7ce74f_4_k_cu_68ced0594cuda3std6ranges3__45__cpo9iter_moveE
	.align		8
        /*0080*/ 	.dword	_ZN34_INTERNAL_0f7ce74f_4_k_cu_68ced0594cuda3std6ranges3__45__cpo5beginE
	.align		8
        /*0088*/ 	.dword	_ZN34_INTERNAL_0f7ce74f_4_k_cu_68ced0594cuda3std6ranges3__45__cpo3endE
	.align		8
        /*0090*/ 	.dword	_ZN34_INTERNAL_0f7ce74f_4_k_cu_68ced0594cuda3std6ranges3__45__cpo6cbeginE
	.align		8
        /*0098*/ 	.dword	_ZN34_INTERNAL_0f7ce74f_4_k_cu_68ced0594cuda3std6ranges3__45__cpo4cendE
	.align		8
        /*00a0*/ 	.dword	_ZN34_INTERNAL_0f7ce74f_4_k_cu_68ced0594cuda3std6ranges3__45__cpo7advanceE
	.align		8
        /*00a8*/ 	.dword	_ZN34_INTERNAL_0f7ce74f_4_k_cu_68ced0594cuda3std6ranges3__45__cpo9iter_swapE
	.align		8
        /*00b0*/ 	.dword	_ZN34_INTERNAL_0f7ce74f_4_k_cu_68ced0594cuda3std6ranges3__45__cpo4nextE
	.align		8
        /*00b8*/ 	.dword	_ZN34_INTERNAL_0f7ce74f_4_k_cu_68ced0594cuda3std6ranges3__45__cpo4prevE
	.align		8
        /*00c0*/ 	.dword	_ZN34_INTERNAL_0f7ce74f_4_k_cu_68ced0594cuda3std6ranges3__45__cpo4dataE
	.align		8
        /*00c8*/ 	.dword	_ZN34_INTERNAL_0f7ce74f_4_k_cu_68ced0594cuda3std6ranges3__45__cpo5cdataE
	.align		8
        /*00d0*/ 	.dword	_ZN34_INTERNAL_0f7ce74f_4_k_cu_68ced0594cuda3std6ranges3__45__cpo4sizeE
	.align		8
        /*00d8*/ 	.dword	_ZN34_INTERNAL_0f7ce74f_4_k_cu_68ced0594cuda3std6ranges3__45__cpo5ssizeE
	.align		8
        /*00e0*/ 	.dword	_ZN34_INTERNAL_0f7ce74f_4_k_cu_68ced0594cuda3std6ranges3__45__cpo8distanceE
	.align		8
        /*00e8*/ 	.dword	_ZN34_INTERNAL_0f7ce74f_4_k_cu_68ced0596thrust24THRUST_300001_SM_1000_NS6system6detail10sequential3seqE
	.align		8
        /*00f0*/ 	.dword	_ZN34_INTERNAL_0f7ce74f_4_k_cu_68ced0596thrust24THRUST_300001_SM_1000_NS12placeholders2_1E
	.align		8
        /*00f8*/ 	.dword	_ZN34_INTERNAL_0f7ce74f_4_k_cu_68ced0596thrust24THRUST_300001_SM_1000_NS12placeholders2_2E
	.align		8
        /*0100*/ 	.dword	_ZN34_INTERNAL_0f7ce74f_4_k_cu_68ced0596thrust24THRUST_300001_SM_1000_NS12placeholders2_3E
	.align		8
        /*0108*/ 	.dword	_ZN34_INTERNAL_0f7ce74f_4_k_cu_68ced0596thrust24THRUST_300001_SM_1000_NS12placeholders2_4E
	.align		8
        /*0110*/ 	.dword	_ZN34_INTERNAL_0f7ce74f_4_k_cu_68ced0596thrust24THRUST_300001_SM_1000_NS12placeholders2_5E
	.align		8
        /*0118*/ 	.dword	_ZN34_INTERNAL_0f7ce74f_4_k_cu_68ced0596thrust24THRUST_300001_SM_1000_NS12placeholders2_6E
	.align		8
        /*0120*/ 	.dword	_ZN34_INTERNAL_0f7ce74f_4_k_cu_68ced0596thrust24THRUST_300001_SM_1000_NS12placeholders2_7E
	.align		8
        /*0128*/ 	.dword	_ZN34_INTERNAL_0f7ce74f_4_k_cu_68ced0596thrust24THRUST_300001_SM_1000_NS12placeholders2_8E
	.align		8
        /*0130*/ 	.dword	_ZN34_INTERNAL_0f7ce74f_4_k_cu_68ced0596thrust24THRUST_300001_SM_1000_NS12placeholders2_9E
	.align		8
        /*0138*/ 	.dword	_ZN34_INTERNAL_0f7ce74f_4_k_cu_68ced0596thrust24THRUST_300001_SM_1000_NS12placeholders3_10E


//--------------------- .text._ZN6mbtopk25computeBlockwiseKthCountsEPjPsjjS0_ --------------------------
	.section	.text._ZN6mbtopk25computeBlockwiseKthCountsEPjPsjjS0_,"ax",@progbits
	.align	128
        .global         _ZN6mbtopk25computeBlockwiseKthCountsEPjPsjjS0_
        .type           _ZN6mbtopk25computeBlockwiseKthCountsEPjPsjjS0_,@function
        .size           _ZN6mbtopk25computeBlockwiseKthCountsEPjPsjjS0_,(.L_x_14 - _ZN6mbtopk25computeBlockwiseKthCountsEPjPsjjS0_)
        .other          _ZN6mbtopk25computeBlockwiseKthCountsEPjPsjjS0_,@"STO_CUDA_ENTRY STV_DEFAULT"
_ZN6mbtopk25computeBlockwiseKthCountsEPjPsjjS0_:
.text._ZN6mbtopk25computeBlockwiseKthCountsEPjPsjjS0_:
[----:B------:R-:W-:Y:S01]  /*0000*/  LDC R1, c[0x0][0x37c] ;  /* 0x0000df00ff017b82 */ /* 0x000fe20000000800 */
[----:B------:R-:W0:Y:S07]  /*0010*/  S2R R0, SR_TID.X ;  /* 0x0000000000007919 */ /* 0x000e2e0000002100 */
[----:B------:R-:W0:Y:S01]  /*0020*/  S2UR UR4, SR_CTAID.X ;  /* 0x00000000000479c3 */ /* 0x000e220000002500 */
[----:B------:R-:W1:Y:S07]  /*0030*/  LDCU UR5, c[0x0][0x390] ;  /* 0x00007200ff0577ac */ /* 0x000e6e0008000800 */
[----:B------:R-:W0:Y:S02]  /*0040*/  LDC R13, c[0x0][0x360] ;  /* 0x0000d800ff0d7b82 */ /* 0x000e240000000800 */
[----:B0-----:R-:W-:-:S05]  /*0050*/  IMAD R0, R13, UR4, R0 ;  /* 0x000000040d007c24 */ /* 0x001fca000f8e0200 */
[----:B-1----:R-:W-:-:S13]  /*0060*/  ISETP.GE.U32.AND P0, PT, R0, UR5, PT ;  /* 0x0000000500007c0c */ /* 0x002fda000bf06070 */
[----:B------:R-:W-:Y:S05]  /*0070*/  @P0 EXIT ;  /* 0x000000000000094d */ /* 0x000fea0003800000 */
[----:B------:R-:W0:Y:S01]  /*0080*/  LDCU UR8, c[0x0][0x394] ;  /* 0x00007280ff0877ac */ /* 0x000e220008000800 */
[----:B------:R-:W1:Y:S01]  /*0090*/  LDC.64 R2, c[0x0][0x380] ;  /* 0x0000e000ff027b82 */ /* 0x000e620000000a00 */
[----:B------:R-:W2:Y:S01]  /*00a0*/  LDCU UR4, c[0x0][0x370] ;  /* 0x00006e00ff0477ac */ /* 0x000ea20008000800 */
[----:B------:R-:W3:Y:S06]  /*00b0*/  LDCU.64 UR6, c[0x0][0x358] ;  /* 0x00006b00ff0677ac */ /* 0x000eec0008000a00 */
[----:B------:R-:W4:Y:S01]  /*00c0*/  LDC.64 R4, c[0x0][0x398] ;  /* 0x0000e600ff047b82 */ /* 0x000f220000000a00 */
[----:B------:R-:W1:Y:S01]  /*00d0*/  LDCU.64 UR10, c[0x0][0x388] ;  /* 0x00007100ff0a77ac */ /* 0x000e620008000a00 */
[----:B0-----:R-:W0:Y:S01]  /*00e0*/  I2F.U32.RP R8, UR8 ;  /* 0x0000000800087d06 */ /* 0x001e220008209000 */
[----:B------:R-:W-:-:S02]  /*00f0*/  ISETP.NE.U32.AND P0, PT, RZ, UR8, PT ;  /* 0x00000008ff007c0c */ /* 0x000fc4000bf05070 */
[----:B------:R-:W-:Y:S01]  /*0100*/  LOP3.LUT R17, RZ, UR8, RZ, 0x33, !PT ;  /* 0x00000008ff117c12 */ /* 0x000fe2000f8e33ff */
[----:B--2---:R-:W-:-:S04]  /*0110*/  IMAD R13, R13, UR4, RZ ;  /* 0x000000040d0d7c24 */ /* 0x004fc8000f8e02ff */
[----:B0-----:R-:W0:Y:S02]  /*0120*/  MUFU.RCP R8, R8 ;  /* 0x0000000800087308 */ /* 0x001e240000001000 */
[----:B0-----:R-:W-:-:S06]  /*0130*/  VIADD R6, R8, 0xffffffe ;  /* 0x0ffffffe08067836 */ /* 0x001fcc0000000000 */
[----:B------:R0:W2:Y:S02]  /*0140*/  F2I.FTZ.U32.TRUNC.NTZ R7, R6 ;  /* 0x0000000600077305 */ /* 0x0000a4000021f000 */
[----:B0-----:R-:W-:Y:S02]  /*0150*/  HFMA2 R6, -RZ, RZ, 0, 0 ;  /* 0x00000000ff067431 */ /* 0x001fe400000001ff */
[----:B--2---:R-:W-:-:S04]  /*0160*/  IMAD.MOV R15, RZ, RZ, -R7 ;  /* 0x000000ffff0f7224 */ /* 0x004fc800078e0a07 */
[----:B------:R-:W-:-:S04]  /*0170*/  IMAD R15, R15, UR8, RZ ;  /* 0x000000080f0f7c24 */ /* 0x000fc8000f8e02ff */
[----:B-1-34-:R-:W-:-:S07]  /*0180*/  IMAD.HI.U32 R15, R7, R15, R6 ;  /* 0x0000000f070f7227 */ /* 0x01afce00078e0006 */
.L_x_0:
[----:B------:R-:W-:-:S04]  /*0190*/  IMAD.HI.U32 R6, R15, R0, RZ ;  /* 0x000000000f067227 */ /* 0x000fc800078e00ff */
[----:B------:R-:W-:-:S04]  /*01a0*/  IMAD.MOV R7, RZ, RZ, -R6 ;  /* 0x000000ffff077224 */ /* 0x000fc800078e0a06 */
[----:B------:R-:W-:-:S05]  /*01b0*/  IMAD R7, R7, UR8, R0 ;  /* 0x0000000807077c24 */ /* 0x000fca000f8e0200 */
[----:B------:R-:W-:-:S13]  /*01c0*/  ISETP.GE.U32.AND P1, PT, R7, UR8, PT ;  /* 0x0000000807007c0c */ /* 0x000fda000bf26070 */
[----:B------:R-:W-:Y:S01]  /*01d0*/  @P1 IADD3 R7, PT, PT, R7, -UR8, RZ ;  /* 0x8000000807071c10 */ /* 0x000fe2000fffe0ff */
[----:B------:R-:W-:-:S03]  /*01e0*/  @P1 VIADD R6, R6, 0x1 ;  /* 0x0000000106061836 */ /* 0x000fc60000000000 */
[----:B------:R-:W-:-:S13]  /*01f0*/  ISETP.GE.U32.AND P2, PT, R7, UR8, PT ;  /* 0x0000000807007c0c */ /* 0x000fda000bf46070 */
[----:B------:R-:W-:-:S04]  /*0200*/  @P2 IADD3 R6, PT, PT, R6, 0x1, RZ ;  /* 0x0000000106062810 */ /* 0x000fc80007ffe0ff */
[----:B------:R-:W-:-:S05]  /*0210*/  SEL R7, R17, R6, !P0 ;  /* 0x0000000611077207 */ /* 0x000fca0004000000 */
[----:B------:R-:W-:-:S06]  /*0220*/  IMAD.WIDE.U32 R6, R7, 0x4, R2 ;  /* 0x0000000407067825 */ /* 0x000fcc00078e0002 */
[----:B------:R-:W2:Y:S02]  /*0230*/  LDG.E.CONSTANT R6, desc[UR6][R6.64] ;  /* 0x0000000606067981 */ /* 0x000ea4000c1e9900 */
[----:B0-2---:R-:W-:-:S04]  /*0240*/  PRMT R9, R6, 0x7770, RZ ;  /* 0x0000777006097816 */ /* 0x005fc800000000ff */
[----:B------:R-:W-:-:S05]  /*0250*/  LEA R9, P1, R0, R9, 0x8 ;  /* 0x0000000900097211 */ /* 0x000fca00078240ff */
[----:B------:R-:W-:Y:S01]  /*0260*/  IMAD.X R8, RZ, RZ, RZ, P1 ;  /* 0x000000ffff087224 */ /* 0x000fe200008e06ff */
[----:B------:R-:W-:-:S04]  /*0270*/  LEA R10, P1, R9, UR10, 0x1 ;  /* 0x0000000a090a7c11 */ /* 0x000fc8000f8208ff */
[----:B------:R-:W-:-:S06]  /*0280*/  LEA.HI.X R11, R9, UR11, R8, 0x1, P1 ;  /* 0x0000000b090b7c11 */ /* 0x000fcc00088f0c08 */
[----:B------:R-:W2:Y:S01]  /*0290*/  LDG.E.S16.CONSTANT R11, desc[UR6][R10.64] ;  /* 0x000000060a0b7981 */ /* 0x000ea2000c1e9700 */
[----:B------:R-:W-:Y:S01]  /*02a0*/  IMAD.WIDE.U32 R8, R0, 0x4, R4 ;  /* 0x0000000400087825 */ /* 0x000fe200078e0004 */
[----:B------:R-:W-:-:S04]  /*02b0*/  IADD3 R0, PT, PT, R13, R0, RZ ;  /* 0x000000000d007210 */ /* 0x000fc80007ffe0ff */
[----:B------:R-:W-:Y:S01]  /*02c0*/  ISETP.GE.U32.AND P1, PT, R0, UR5, PT ;  /* 0x0000000500007c0c */ /* 0x000fe2000bf26070 */
[----:B--2---:R0:W-:-:S12]  /*02d0*/  STG.E desc[UR6][R8.64], R11 ;  /* 0x0000000b08007986 */ /* 0x0041d8000c101906 */
[----:B------:R-:W-:Y:S05]  /*02e0*/  @!P1 BRA `(.L_x_0) ;  /* 0xfffffffc00a89947 */ /* 0x000fea000383ffff */
[----:B------:R-:W-:Y:S05]  /*02f0*/  EXIT ;  /* 0x000000000000794d */ /* 0x000fea0003800000 */
.L_x_1:
[----:B------:R-:W-:-:S00]  /*0300*/  BRA `(.L_x_1) ;  /* 0xfffffffc00fc7947 */ /* 0x000fc0000383ffff */
[----:B------:R-:W-:-:S00]  /*0310*/  NOP ;  /* 0x0000000000007918 */ /* 0x000fc00000000000 */
        /* <DEDUP_REMOVED lines=14> */
.L_x_14:


//--------------------- .text._ZN6mbtopk29computeBlockwiseWithinKCountsEPjPsjiS0_j --------------------------
	.section	.text._ZN6mbtopk29computeBlockwiseWithinKCountsEPjPsjiS0_j,"ax",@progbits
	.align	128
        .global         _ZN6mbtopk29computeBlockwiseWithinKCountsEPjPsjiS0_j
        .type           _ZN6mbtopk29computeBlockwiseWithinKCountsEPjPsjiS0_j,@function
        .size           _ZN6mbtopk29computeBlockwiseWithinKCountsEPjPsjiS0_j,(.L_x_15 - _ZN6mbtopk29computeBlockwiseWithinKCountsEPjPsjiS0_j)
        .other          _ZN6mbtopk29computeBlockwiseWithinKCountsEPjPsjiS0_j,@"STO_CUDA_ENTRY STV_DEFAULT"
_ZN6mbtopk29computeBlockwiseWithinKCountsEPjPsjiS0_j:
.text._ZN6mbtopk29computeBlockwiseWithinKCountsEPjPsjiS0_j:
[----:B------:R-:W-:Y:S01]  /*0000*/  LDC R1, c[0x0][0x37c] ;  /* 0x0000df00ff017b82 */ /* 0x000fe20000000800 */
[----:B------:R-:W0:Y:S01]  /*0010*/  S2R R3, SR_CTAID.X ;  /* 0x0000000000037919 */ /* 0x000e220000002500 */
[----:B------:R-:W0:Y:S02]  /*0020*/  LDCU UR4, c[0x0][0x3a0] ;  /* 0x00007400ff0477ac */ /* 0x000e240008000800 */
[----:B0-----:R-:W-:-:S13]  /*0030*/  ISETP.GE.U32.AND P0, PT, R3, UR4, PT ;  /* 0x0000000403007c0c */ /* 0x001fda000bf06070 */
[----:B------:R-:W-:Y:S05]  /*0040*/  @P0 EXIT ;  /* 0x000000000000094d */ /* 0x000fea0003800000 */
[----:B------:R-:W0:Y:S01]  /*0050*/  LDC.64 R4, c[0x0][0x390] ;  /* 0x0000e400ff047b82 */ /* 0x000e220000000a00 */
[----:B------:R-:W1:Y:S01]  /*0060*/  LDCU.64 UR4, c[0x0][0x358] ;  /* 0x00006b00ff0477ac */ /* 0x000e620008000a00 */
[----:B0-----:R-:W0:Y:S01]  /*0070*/  I2F.U32.RP R0, R4 ;  /* 0x0000000400007306 */ /* 0x001e220000209000 */
[----:B------:R-:W-:-:S07]  /*0080*/  ISETP.NE.U32.AND P2, PT, R4, RZ, PT ;  /* 0x000000ff0400720c */ /* 0x000fce0003f45070 */
[----:B0-----:R-:W0:Y:S02]  /*0090*/  MUFU.RCP R0, R0 ;  /* 0x0000000000007308 */ /* 0x001e240000001000 */
[----:B0-----:R-:W-:-:S06]  /*00a0*/  VIADD R6, R0, 0xffffffe ;  /* 0x0ffffffe00067836 */ /* 0x001fcc0000000000 */
[----:B------:R0:W2:Y:S02]  /*00b0*/  F2I.FTZ.U32.TRUNC.NTZ R7, R6 ;  /* 0x0000000600077305 */ /* 0x0000a4000021f000 */
[----:B0-----:R-:W-:Y:S02]  /*00c0*/  IMAD.MOV.U32 R6, RZ, RZ, RZ ;  /* 0x000000ffff067224 */ /* 0x001fe400078e00ff */
[----:B--2---:R-:W-:-:S04]  /*00d0*/  IMAD.MOV R9, RZ, RZ, -R7 ;  /* 0x000000ffff097224 */ /* 0x004fc800078e0a07 */
[----:B------:R-:W-:-:S04]  /*00e0*/  IMAD R9, R9, R4, RZ ;  /* 0x0000000409097224 */ /* 0x000fc800078e02ff */
[----:B------:R-:W-:Y:S02]  /*00f0*/  IMAD.HI.U32 R2, R7, R9, R6 ;  /* 0x0000000907027227 */ /* 0x000fe400078e0006 */
[----:B------:R-:W0:Y:S04]  /*0100*/  LDC.64 R6, c[0x0][0x380] ;  /* 0x0000e000ff067b82 */ /* 0x000e280000000a00 */
[----:B------:R-:W-:-:S05]  /*0110*/  IMAD.HI.U32 R9, R2, R3, RZ ;  /* 0x0000000302097227 */ /* 0x000fca00078e00ff */
[----:B------:R-:W-:-:S05]  /*0120*/  IADD3 R11, PT, PT, -R9, RZ, RZ ;  /* 0x000000ff090b7210 */ /* 0x000fca0007ffe1ff */
[----:B------:R-:W-:-:S05]  /*0130*/  IMAD R11, R4, R11, R3 ;  /* 0x0000000b040b7224 */ /* 0x000fca00078e0203 */
[----:B------:R-:W-:-:S13]  /*0140*/  ISETP.GE.U32.AND P0, PT, R11, R4, PT ;  /* 0x000000040b00720c */ /* 0x000fda0003f06070 */
[----:B------:R-:W-:Y:S02]  /*0150*/  @P0 IMAD.IADD R11, R11, 0x1, -R4 ;  /* 0x000000010b0b0824 */ /* 0x000fe400078e0a04 */
[----:B------:R-:W-:-:S03]  /*0160*/  @P0 VIADD R9, R9, 0x1 ;  /* 0x0000000109090836 */ /* 0x000fc60000000000 */
[----:B------:R-:W-:-:S13]  /*0170*/  ISETP.GE.U32.AND P1, PT, R11, R4, PT ;  /* 0x000000040b00720c */ /* 0x000fda0003f26070 */
[----:B------:R-:W-:Y:S01]  /*0180*/  @P1 VIADD R9, R9, 0x1 ;  /* 0x0000000109091836 */ /* 0x000fe20000000000 */
[----:B------:R-:W-:-:S05]  /*0190*/  @!P2 LOP3.LUT R9, RZ, R4, RZ, 0x33, !PT ;  /* 0x00000004ff09a212 */ /* 0x000fca00078e33ff */
[----:B0-----:R-:W-:-:S06]  /*01a0*/  IMAD.WIDE.U32 R6, R9, 0x4, R6 ;  /* 0x0000000409067825 */ /* 0x001fcc00078e0006 */
[----:B-1----:R-:W2:Y:S01]  /*01b0*/  LDG.E.CONSTANT R6, desc[UR4][R6.64] ;  /* 0x0000000406067981 */ /* 0x002ea2000c1e9900 */
[----:B------:R-:W-:Y:S01]  /*01c0*/  HFMA2 R2, -RZ, RZ, 0, 4.76837158203125e-07 ;  /* 0x00000008ff027431 */ /* 0x000fe200000001ff */
[----:B------:R-:W0:Y:S04]  /*01d0*/  S2R R0, SR_TID.X ;  /* 0x0000000000007919 */ /* 0x000e280000002100 */
[----:B------:R-:W-:-:S04]  /*01e0*/  PRMT R5, R2, 0x7604, R5 ;  /* 0x0000760402057816 */ /* 0x000fc80000000005 */
[--C-:B------:R-:W-:Y:S02]  /*01f0*/  PRMT R9, RZ, 0x4, R5.reuse ;  /* 0x00000004ff097816 */ /* 0x100fe40000000005 */
[----:B------:R-:W-:Y:S02]  /*0200*/  PRMT R5, RZ, 0x5, R5 ;  /* 0x00000005ff057816 */ /* 0x000fe40000000005 */
[----:B0-----:R-:W-:Y:S02]  /*0210*/  LOP3.LUT R2, R0, 0x1f, RZ, 0xfc, !PT ;  /* 0x0000001f00027812 */ /* 0x001fe400078efcff */
[----:B--2---:R-:W-:-:S04]  /*0220*/  SHF.R.U32.HI R4, RZ, R9, R6 ;  /* 0x00000009ff047219 */ /* 0x004fc80000011606 */
[----:B------:R-:W-:-:S04]  /*0230*/  SGXT.U32 R5, R4, R5 ;  /* 0x000000050405721a */ /* 0x000fc80000000000 */
[----:B------:R-:W-:Y:S01]  /*0240*/  ISETP.GT.U32.AND P0, PT, R2, R5, PT ;  /* 0x000000050200720c */ /* 0x000fe20003f04070 */
[----:B------:R-:W-:-:S12]  /*0250*/  IMAD.MOV.U32 R2, RZ, RZ, RZ ;  /* 0x000000ffff027224 */ /* 0x000fd800078e00ff */
[----:B------:R-:W-:Y:S05]  /*0260*/  @!P0 BRA `(.L_x_2) ;  /* 0x0000000000588947 */ /* 0x000fea0003800000 */
[----:B------:R-:W-:Y:S01]  /*0270*/  ISETP.GT.U32.AND P0, PT, R0, R5, PT ;  /* 0x000000050000720c */ /* 0x000fe20003f04070 */
[----:B------:R-:W-:Y:S01]  /*0280*/  BSSY.RECONVERGENT B0, `(.L_x_3) ;  /* 0x0000008000007945 */ /* 0x000fe20003800200 */
[----:B------:R-:W-:-:S11]  /*0290*/  IMAD.MOV.U32 R4, RZ, RZ, RZ ;  /* 0x000000ffff047224 */ /* 0x000fd600078e00ff */
[----:B------:R-:W-:Y:S05]  /*02a0*/  @!P0 BRA `(.L_x_4) ;  /* 0x0000000000148947 */ /* 0x000fea0003800000 */
[----:B------:R-:W0:Y:S01]  /*02b0*/  LDC.64 R4, c[0x0][0x388] ;  /* 0x0000e200ff047b82 */ /* 0x000e220000000a00 */
[----:B------:R-:W-:-:S05]  /*02c0*/  IMAD.SHL.U32 R7, R3, 0x100, RZ ;  /* 0x0000010003077824 */ /* 0x000fca00078e00ff */
[----:B------:R-:W-:-:S05]  /*02d0*/  LOP3.LUT R7, R7, R0, RZ, 0xfc, !PT ;  /* 0x0000000007077212 */ /* 0x000fca00078efcff */
[----:B0-----:R-:W-:-:S06]  /*02e0*/  IMAD.WIDE.U32 R4, R7, 0x2, R4 ;  /* 0x0000000207047825 */ /* 0x001fcc00078e0004 */
[----:B------:R0:W5:Y:S02]  /*02f0*/  LDG.E.S16.CONSTANT R4, desc[UR4][R4.64] ;  /* 0x0000000404047981 */ /* 0x000164000c1e9700 */
.L_x_4:
[----:B------:R-:W-:Y:S05]  /*0300*/  BSYNC.RECONVERGENT B0 ;  /* 0x0000000000007941 */ /* 0x000fea0003800200 */
.L_x_3:
[----:B------:R-:W-:-:S03]  /*0310*/  UMOV UR6, 0xffffffff ;  /* 0xffffffff00067882 */ /* 0x000fc60000000000 */
[----:B------:R-:W-:Y:S05]  /*0320*/  BRA.DIV UR6, `(.L_x_5) ;  /* 0x0000000206a87947 */ /* 0x000fea000b800000 */
[----:B0----5:R-:W0:Y:S02]  /*0330*/  SHFL.DOWN PT, R5, R4, 0x10, 0x1f ;  /* 0x0a001f0004057f89 */ /* 0x021e2400000e0000 */
[----:B0-----:R-:W-:-:S05]  /*0340*/  IADD3 R5, PT, PT, R5, R4, RZ ;  /* 0x0000000405057210 */ /* 0x001fca0007ffe0ff */
[----:B------:R-:W0:Y:S02]  /*0350*/  SHFL.DOWN PT, R2, R5, 0x8, 0x1f ;  /* 0x09001f0005027f89 */ /* 0x000e2400000e0000 */
[----:B0-----:R-:W-:-:S05]  /*0360*/  IMAD.IADD R2, R5, 0x1, R2 ;  /* 0x0000000105027824 */ /* 0x001fca00078e0202 */
[----:B------:R-:W0:Y:S02]  /*0370*/  SHFL.DOWN PT, R7, R2, 0x4, 0x1f ;  /* 0x08801f0002077f89 */ /* 0x000e2400000e0000 */
[----:B0-----:R-:W-:-:S05]  /*0380*/  IMAD.IADD R7, R2, 0x1, R7 ;  /* 0x0000000102077824 */ /* 0x001fca00078e0207 */
[----:B------:R-:W0:Y:S02]  /*0390*/  SHFL.DOWN PT, R6, R7, 0x2, 0x1f ;  /* 0x08401f0007067f89 */ /* 0x000e2400000e0000 */
[----:B0-----:R-:W-:-:S05]  /*03a0*/  IADD3 R6, PT, PT, R7, R6, RZ ;  /* 0x0000000607067210 */ /* 0x001fca0007ffe0ff */
[----:B------:R0:W1:Y:S02]  /*03b0*/  SHFL.DOWN PT, R9, R6, 0x1, 0x1f ;  /* 0x08201f0006097f89 */ /* 0x00006400000e0000 */
.L_x_11:
[----:B-1----:R-:W-:-:S07]  /*03c0*/  IMAD.IADD R2, R6, 0x1, R9 ;  /* 0x0000000106027824 */ /* 0x002fce00078e0209 */
.L_x_2:
[C---:B------:R-:W-:Y:S01]  /*03d0*/  LOP3.LUT P0, RZ, R0.reuse, 0x1f, RZ, 0xc0, !PT ;  /* 0x0000001f00ff7812 */ /* 0x040fe2000780c0ff */
[----:B------:R-:W-:Y:S05]  /*03e0*/  WARPSYNC.ALL ;  /* 0x0000000000007948 */ /* 0x000fea0003800000 */
[----:B------:R-:W-:-:S07]  /*03f0*/  ISETP.GT.U32.AND P1, PT, R0, 0x1f, PT ;  /* 0x0000001f0000780c */ /* 0x000fce0003f24070 */
[----:B0-----:R-:W0:Y:S01]  /*0400*/  @!P0 S2R R6, SR_CgaCtaId ;  /* 0x0000000000068919 */ /* 0x001e220000008800 */
[----:B------:R-:W-:Y:S02]  /*0410*/  @!P0 MOV R5, 0x400 ;  /* 0x0000040000058802 */ /* 0x000fe40000000f00 */
[----:B------:R-:W-:-:S04]  /*0420*/  @!P0 SHF.R.U32.HI R4, RZ, 0x3, R0 ;  /* 0x00000003ff048819 */ /* 0x000fc80000011600 */
[----:B------:R-:W-:Y:S02]  /*0430*/  @!P0 LOP3.LUT R4, R4, 0x1c, RZ, 0xc0, !PT ;  /* 0x0000001c04048812 */ /* 0x000fe400078ec0ff */
[----:B0-----:R-:W-:-:S05]  /*0440*/  @!P0 LEA R5, R6, R5, 0x18 ;  /* 0x0000000506058211 */ /* 0x001fca00078ec0ff */
[----:B------:R-:W-:-:S05]  /*0450*/  @!P0 IMAD.IADD R5, R4, 0x1, R5 ;  /* 0x0000000104058824 */ /* 0x000fca00078e0205 */
[----:B------:R0:W-:Y:S01]  /*0460*/  @!P0 STS [R5], R2 ;  /* 0x0000000205008388 */ /* 0x0001e20000000800 */
[----:B------:R-:W-:Y:S06]  /*0470*/  BAR.SYNC.DEFER_BLOCKING 0x0 ;  /* 0x0000000000007b1d */ /* 0x000fec0000010000 */
[----:B------:R-:W-:Y:S05]  /*0480*/  @P1 EXIT ;  /* 0x000000000000194d */ /* 0x000fea0003800000 */
[----:B------:R-:W-:-:S13]  /*0490*/  ISETP.GT.U32.AND P0, PT, R0, 0x7, PT ;  /* 0x000000070000780c */ /* 0x000fda0003f04070 */
[----:B0-----:R-:W0:Y:S01]  /*04a0*/  @!P0 S2R R5, SR_CgaCtaId ;  /* 0x0000000000058919 */ /* 0x001e220000008800 */
[----:B------:R-:W-:-:S04]  /*04b0*/  @!P0 MOV R2, 0x400 ;  /* 0x0000040000028802 */ /* 0x000fc80000000f00 */
[----:B0-----:R-:W-:Y:S01]  /*04c0*/  @!P0 LEA R5, R5, R2, 0x18 ;  /* 0x0000000205058211 */ /* 0x001fe200078ec0ff */
[----:B------:R-:W-:-:S04]  /*04d0*/  HFMA2 R2, -RZ, RZ, 0, 0 ;  /* 0x00000000ff027431 */ /* 0x000fc800000001ff */
[----:B------:R-:W-:-:S05]  /*04e0*/  @!P0 IMAD R4, R0, 0x4, R5 ;  /* 0x0000000400048824 */ /* 0x000fca00078e0205 */
[----:B------:R-:W0:Y:S01]  /*04f0*/  @!P0 LDS R2, [R4] ;  /* 0x0000000004028984 */ /* 0x000e220000000800 */
[----:B------:R-:W-:-:S03]  /*0500*/  ISETP.NE.AND P0, PT, R0, RZ, PT ;  /* 0x000000ff0000720c */ /* 0x000fc60003f05270 */
[----:B0-----:R-:W0:Y:S02]  /*0510*/  SHFL.DOWN PT, R5, R2, 0x4, 0x1f ;  /* 0x08801f0002057f89 */ /* 0x001e2400000e0000 */
[----:B0-----:R-:W-:-:S05]  /*0520*/  IMAD.IADD R5, R5, 0x1, R2 ;  /* 0x0000000105057824 */ /* 0x001fca00078e0202 */
[----:B------:R-:W0:Y:S02]  /*0530*/  SHFL.DOWN PT, R6, R5, 0x2, 0x1f ;  /* 0x08401f0005067f89 */ /* 0x000e2400000e0000 */
[----:B0-----:R-:W-:-:S05]  /*0540*/  IADD3 R7, PT, PT, R5, R6, RZ ;  /* 0x0000000605077210 */ /* 0x001fca0007ffe0ff */
[----:B------:R0:W1:Y:S01]  /*0550*/  SHFL.DOWN PT, R6, R7, 0x1, 0x1f ;  /* 0x08201f0007067f89 */ /* 0x00006200000e0000 */
[----:B------:R-:W-:Y:S05]  /*0560*/  @P0 EXIT ;  /* 0x000000000000094d */ /* 0x000fea0003800000 */
[----:B------:R-:W2:Y:S02]  /*0570*/  LDC.64 R4, c[0x0][0x398] ;  /* 0x0000e600ff047b82 */ /* 0x000ea40000000a00 */
[----:B--2---:R-:W-:-:S05]  /*0580*/  IMAD.WIDE.U32 R2, R3, 0x4, R4 ;  /* 0x0000000403027825 */ /* 0x004fca00078e0004 */
[----:B------:R-:W1:Y:S02]  /*0590*/  LDG.E R0, desc[UR4][R2.64] ;  /* 0x0000000402007981 */ /* 0x000e64000c1e1900 */
[----:B-1----:R-:W-:-:S05]  /*05a0*/  IADD3 R5, PT, PT, R0, R6, R7 ;  /* 0x0000000600057210 */ /* 0x002fca0007ffe007 */
[----:B------:R-:W-:Y:S01]  /*05b0*/  STG.E desc[UR4][R2.64], R5 ;  /* 0x0000000502007986 */ /* 0x000fe2000c101904 */
[----:B------:R-:W-:Y:S05]  /*05c0*/  EXIT ;  /* 0x000000000000794d */ /* 0x000fea0003800000 */
.L_x_5:
[----:B------:R-:W-:Y:S01]  /*05d0*/  IMAD.MOV.U32 R11, RZ, RZ, 0x10 ;  /* 0x00000010ff0b7424 */ /* 0x000fe200078e00ff */
[----:B------:R-:W-:Y:S01]  /*05e0*/  MOV R8, 0xffffffff ;  /* 0xffffffff00087802 */ /* 0x000fe20000000f00 */
[----:B------:R-:W-:-:S07]  /*05f0*/  IMAD.MOV.U32 R13, RZ, RZ, 0x1f ;  /* 0x0000001fff0d7424 */ /* 0x000fce00078e00ff */
[----:B0----5:R-:W-:Y:S05]  /*0600*/  WARPSYNC.COLLECTIVE R8, `(.L_x_6) ;  /* 0x0000000008087348 */ /* 0x021fea0003c00000 */
[----:B-----5:R1:W2:Y:S02]  /*0610*/  SHFL.DOWN P0, R9, R4, R11, R13 ;  /* 0x0800000b04097389 */ /* 0x0202a4000000000d */
[----:B012---:R-:W-:Y:S05]  /*0620*/  ENDCOLLECTIVE ;  /* 0x000000000000791b */ /* 0x007fea0003800000 */
.L_x_6:
[----:B------:R-:W-:Y:S02]  /*0630*/  IMAD.MOV.U32 R11, RZ, RZ, 0x8 ;  /* 0x00000008ff0b7424 */ /* 0x000fe400078e00ff */
[----:B------:R-:W-:-:S04]  /*0640*/  IMAD.MOV.U32 R5, RZ, RZ, R9 ;  /* 0x000000ffff057224 */ /* 0x000fc800078e0009 */
[----:B------:R-:W-:-:S05]  /*0650*/  IMAD.IADD R5, R5, 0x1, R4 ;  /* 0x0000000105057824 */ /* 0x000fca00078e0204 */
[----:B------:R-:W-:-:S07]  /*0660*/  MOV R4, R5 ;  /* 0x0000000500047202 */ /* 0x000fce0000000f00 */
[----:B------:R-:W-:Y:S05]  /*0670*/  WARPSYNC.COLLECTIVE R8, `(.L_x_7) ;  /* 0x0000000008087348 */ /* 0x000fea0003c00000 */
[----:B------:R0:W1:Y:S02]  /*0680*/  SHFL.DOWN P0, R9, R4, R11, R13 ;  /* 0x0800000b04097389 */ /* 0x000064000000000d */
[----:B01----:R-:W-:Y:S05]  /*0690*/  ENDCOLLECTIVE ;  /* 0x000000000000791b */ /* 0x003fea0003800000 */
.L_x_7:
[----:B------:R-:W-:Y:S02]  /*06a0*/  IMAD.MOV.U32 R11, RZ, RZ, 0x4 ;  /* 0x00000004ff0b7424 */ /* 0x000fe400078e00ff */
[----:B------:R-:W-:-:S05]  /*06b0*/  IMAD.MOV.U32 R2, RZ, RZ, R9 ;  /* 0x000000ffff027224 */ /* 0x000fca00078e0009 */
[----:B------:R-:W-:-:S05]  /*06c0*/  IADD3 R2, PT, PT, R5, R2, RZ ;  /* 0x0000000205027210 */ /* 0x000fca0007ffe0ff */
[----:B------:R-:W-:-:S07]  /*06d0*/  IMAD.MOV.U32 R4, RZ, RZ, R2 ;  /* 0x000000ffff047224 */ /* 0x000fce00078e0002 */
[----:B------:R-:W-:Y:S05]  /*06e0*/  WARPSYNC.COLLECTIVE R8, `(.L_x_8) ;  /* 0x0000000008087348 */ /* 0x000fea0003c00000 */
[----:B------:R0:W1:Y:S02]  /*06f0*/  SHFL.DOWN P0, R9, R4, R11, R13 ;  /* 0x0800000b04097389 */ /* 0x000064000000000d */
[----:B01----:R-:W-:Y:S05]  /*0700*/  ENDCOLLECTIVE ;  /* 0x000000000000791b */ /* 0x003fea0003800000 */
.L_x_8:
[----:B------:R-:W-:Y:S01]  /*0710*/  HFMA2 R11, -RZ, RZ, 0, 1.1920928955078125e-07 ;  /* 0x00000002ff0b7431 */ /* 0x000fe200000001ff */
[----:B------:R-:W-:-:S05]  /*0720*/  MOV R7, R9 ;  /* 0x0000000900077202 */ /* 0x000fca0000000f00 */
[----:B------:R-:W-:-:S04]  /*0730*/  IMAD.IADD R7, R2, 0x1, R7 ;  /* 0x0000000102077824 */ /* 0x000fc800078e0207 */
[----:B------:R-:W-:-:S07]  /*0740*/  IMAD.MOV.U32 R4, RZ, RZ, R7 ;  /* 0x000000ffff047224 */ /* 0x000fce00078e0007 */
[----:B------:R-:W-:Y:S05]  /*0750*/  WARPSYNC.COLLECTIVE R8, `(.L_x_9) ;  /* 0x0000000008087348 */ /* 0x000fea0003c00000 */
[----:B------:R0:W1:Y:S02]  /*0760*/  SHFL.DOWN P0, R9, R4, R11, R13 ;  /* 0x0800000b04097389 */ /* 0x000064000000000d */
[----:B01----:R-:W-:Y:S05]  /*0770*/  ENDCOLLECTIVE ;  /* 0x000000000000791b */ /* 0x003fea0003800000 */
.L_x_9:
[----:B------:R-:W-:Y:S02]  /*0780*/  IMAD.MOV.U32 R11, RZ, RZ, 0x1 ;  /* 0x00000001ff0b7424 */ /* 0x000fe400078e00ff */
[----:B------:R-:W-:-:S04]  /*0790*/  IMAD.MOV.U32 R6, RZ, RZ, R9 ;  /* 0x000000ffff067224 */ /* 0x000fc800078e0009 */
[----:B------:R-:W-:-:S05]  /*07a0*/  IMAD.IADD R6, R7, 0x1, R6 ;  /* 0x0000000107067824 */ /* 0x000fca00078e0206 */
[----:B------:R-:W-:-:S07]  /*07b0*/  MOV R4, R6 ;  /* 0x0000000600047202 */ /* 0x000fce0000000f00 */
[----:B------:R-:W-:Y:S05]  /*07c0*/  WARPSYNC.COLLECTIVE R8, `(.L_x_10) ;  /* 0x0000000008087348 */ /* 0x000fea0003c00000 */
[----:B------:R0:W1:Y:S02]  /*07d0*/  SHFL.DOWN P0, R9, R4, R11, R13 ;  /* 0x0800000b04097389 */ /* 0x000064000000000d */
[----:B01----:R-:W-:Y:S05]  /*07e0*/  ENDCOLLECTIVE ;  /* 0x000000000000791b */ /* 0x003fea0003800000 */
.L_x_10:
[----:B------:R-:W-:Y:S05]  /*07f0*/  BRA `(.L_x_11) ;  /* 0xfffffff800f07947 */ /* 0x000fea000383ffff */
.L_x_12:
        /* <DEDUP_REMOVED lines=16> */
.L_x_15:


//--------------------- .text._ZN3cub18CUB_300001_SM_10006detail11EmptyKernelIvEEvv --------------------------
	.section	.text._ZN3cub18CUB_300001_SM_10006detail11EmptyKernelIvEEvv,"ax",@progbits
	.align	128
        .global         _ZN3cub18CUB_300001_SM_10006detail11EmptyKernelIvEEvv
        .type           _ZN3cub18CUB_300001_SM_10006detail11EmptyKernelIvEEvv,@function
        .size           _ZN3cub18CUB_300001_SM_10006detail11EmptyKernelIvEEvv,(.L_x_16 - _ZN3cub18CUB_300001_SM_10006detail11EmptyKernelIvEEvv)
        .other          _ZN3cub18CUB_300001_SM_10006detail11EmptyKernelIvEEvv,@"STO_CUDA_ENTRY STV_DEFAULT"
_ZN3cub18CUB_300001_SM_10006detail11EmptyKernelIvEEvv:
.text._ZN3cub18CUB_300001_SM_10006detail11EmptyKernelIvEEvv:
[----:B------:R-:W-:Y:S01]  /*0000*/  LDC R1, c[0x0][0x37c] ;  /* 0x0000df00ff017b82 */ /* 0x000fe20000000800 */
[----:B------:R-:W-:Y:S05]  /*0010*/  EXIT ;  /* 0x000000000000794d */ /* 0x000fea0003800000 */
.L_x_13:
        /* <DEDUP_REMOVED lines=14> */
.L_x_16:


//--------------------- .nv.shared.reserved.0     --------------------------
	.section	.nv.shared.reserved.0,"aw",@nobits
	.weak		__nv_reservedSMEM_offset_0_alias
	.size		__nv_reservedSMEM_offset_0_alias, 0, 64
	.other		__nv_reservedSMEM_offset_0_alias,@"STO_CUDA_RESERVED_SHARED STV_DEFAULT"
__nv_reservedSMEM_offset_0_alias:
	.zero		0
	.zero		64


//--------------------- .nv.global                --------------------------
	.section	.nv.global,"aw",@nobits
.nv.global:
	.type		_ZN34_INTERNAL_0f7ce74f_4_k_cu_68ced0596thrust24THRUST_300001_SM_1000_NS12placeholders2_5E,@object
	.size		_ZN34_INTERNAL_0f7ce74f_4_k_cu_68ced0596thrust24THRUST_300001_SM_1000_NS12placeholders2_5E,(_ZN34_INTERNAL_0f7ce74f_4_k_cu_68ced0594cuda3std3__45__cpo6cbeginE - _ZN34_INTERNAL_0f7ce74f_4_k_cu_68ced0596thrust24THRUST_300001_SM_1000_NS12placeholders2_5E)
_ZN34_INTERNAL_0f7ce74f_4_k_cu_68ced0596thrust24THRUST_300001_SM_1000_NS12placeholders2_5E:
	.zero		1
	.type		_ZN34_INTERNAL_0f7ce74f_4_k_cu_68ced0594cuda3std3__45__cpo6cbeginE,@object
	.size		_ZN34_INTERNAL_0f7ce74f_4_k_cu_68ced0594cuda3std3__45__cpo6cbeginE,(_ZN34_INTERNAL_0f7ce74f_4_k_cu_68ced0594cuda3std6ranges3__45__cpo6cbeginE - _ZN34_INTERNAL_0f7ce74f_4_k_cu_68ced0594cuda3std3__45__cpo6cbeginE)
_ZN34_INTERNAL_0f7ce74f_4_k_cu_68ced0594cuda3std3__45__cpo6cbeginE:
	.zero		1
	.type		_ZN34_INTERNAL_0f7ce74f_4_k_cu_68ced0594cuda3std6ranges3__45__cpo6cbeginE,@object
	.size		_ZN34_INTERNAL_0f7ce74f_4_k_cu_68ced0594cuda3std6ranges3__45__cpo6cbeginE,(_ZN34_INTERNAL_0f7ce74f_4_k_cu_68ced0594cuda3std3__48in_placeE - _ZN34_INTERNAL_0f7ce74f_4_k_cu_68ced0594cuda3std6ranges3__45__cpo6cbeginE)
_ZN34_INTERNAL_0f7ce74f_4_k_cu_68ced0594cuda3std6ranges3__45__cpo6cbeginE:
	.zero		1
	.type		_ZN34_INTERNAL_0f7ce74f_4_k_cu_68ced0594cuda3std3__48in_placeE,@object
	.size		_ZN34_INTERNAL_0f7ce74f_4_k_cu_68ced0594cuda3std3__48in_placeE,(_ZN34_INTERNAL_0f7ce74f_4_k_cu_68ced0594cuda3std6ranges3__45__cpo4sizeE - _ZN34_INTERNAL_0f7ce74f_4_k_cu_68ced0594cuda3std3__48in_placeE)
_ZN34_INTERNAL_0f7ce74f_4_k_cu_68ced0594cuda3std3__48in_placeE:
	.zero		1
	.type		_ZN34_INTERNAL_0f7ce74f_4_k_cu_68ced0594cuda3std6ranges3__45__cpo4sizeE,@object
	.size		_ZN34_INTERNAL_0f7ce74f_4_k_cu_68ced0594cuda3std6ranges3__45__cpo4sizeE,(_ZN34_INTERNAL_0f7ce74f_4_k_cu_68ced0596thrust24THRUST_300001_SM_1000_NS12placeholders2_9E - _ZN34_INTERNAL_0f7ce74f_4_k_cu_68ced0594cuda3std6ranges3__45__cpo4sizeE)
_ZN34_INTERNAL_0f7ce74f_4_k_cu_68ced0594cuda3std6ranges3__45__cpo4sizeE:
	.zero		1
	.type		_ZN34_INTERNAL_0f7ce74f_4_k_cu_68ced0596thrust24THRUST_300001_SM_1000_NS12placeholders2_9E,@object
	.size		_ZN34_INTERNAL_0f7ce74f_4_k_cu_68ced0596thrust24THRUST_300001_SM_1000_NS12placeholders2_9E,(_ZN34_INTERNAL_0f7ce74f_4_k_cu_68ced0594cuda3std3__45__cpo7crbeginE - _ZN34_INTERNAL_0f7ce74f_4_k_cu_68ced0596thrust24THRUST_300001_SM_1000_NS12placeholders2_9E)
_ZN34_INTERNAL_0f7ce74f_4_k_cu_68ced0596thrust24THRUST_300001_SM_1000_NS12placeholders2_9E:
	.zero		1
	.type		_ZN34_INTERNAL_0f7ce74f_4_k_cu_68ced0594cuda3std3__45__cpo7crbeginE,@object
	.size		_ZN34_INTERNAL_0f7ce74f_4_k_cu_68ced0594cuda3std3__45__cpo7crbeginE,(_ZN34_INTERNAL_0f7ce74f_4_k_cu_68ced0594cuda3std6ranges3__45__cpo4nextE - _ZN34_INTERNAL_0f7ce74f_4_k_cu_68ced0594cuda3std3__45__cpo7crbeginE)
_ZN34_INTERNAL_0f7ce74f_4_k_cu_68ced0594cuda3std3__45__cpo7crbeginE:
	.zero		1
	.type		_ZN34_INTERNAL_0f7ce74f_4_k_cu_68ced0594cuda3std6ranges3__45__cpo4nextE,@object
	.size		_ZN34_INTERNAL_0f7ce74f_4_k_cu_68ced0594cuda3std6ranges3__45__cpo4nextE,(_ZN34_INTERNAL_0f7ce74f_4_k_cu_68ced0594cuda3std6ranges3__45__cpo4swapE - _ZN34_INTERNAL_0f7ce74f_4_k_cu_68ced0594cuda3std6ranges3__45__cpo4nextE)
_ZN34_INTERNAL_0f7ce74f_4_k_cu_68ced0594cuda3std6ranges3__45__cpo4nextE:
	.zero		1
	.type		_ZN34_INTERNAL_0f7ce74f_4_k_cu_68ced0594cuda3std6ranges3__45__cpo4swapE,@object
	.size		_ZN34_INTERNAL_0f7ce74f_4_k_cu_68ced0594cuda3std6ranges3__45__cpo4swapE,(_ZN34_INTERNAL_0f7ce74f_4_k_cu_68ced0596thrust24THRUST_300001_SM_1000_NS12placeholders2_1E - _ZN34_INTERNAL_0f7ce74f_4_k_cu_68ced0594cuda3std6ranges3__45__cpo4swapE)
_ZN34_INTERNAL_0f7ce74f_4_k_cu_68ced0594cuda3std6ranges3__45__cpo4swapE:
	.zero		1
	.type		_ZN34_INTERNAL_0f7ce74f_4_k_cu_68ced0596thrust24THRUST_300001_SM_1000_NS12placeholders2_1E,@object
	.size		_ZN34_INTERNAL_0f7ce74f_4_k_cu_68ced0596thrust24THRUST_300001_SM_1000_NS12placeholders2_1E,(_ZN34_INTERNAL_0f7ce74f_4_k_cu_68ced0596thrust24THRUST_300001_SM_1000_NS12placeholders2_3E - _ZN34_INTERNAL_0f7ce74f_4_k_cu_68ced0596thrust24THRUST_300001_SM_1000_NS12placeholders2_1E)
_ZN34_INTERNAL_0f7ce74f_4_k_cu_68ced0596thrust24THRUST_300001_SM_1000_NS12placeholders2_1E:
	.zero		1
	.type		_ZN34_INTERNAL_0f7ce74f_4_k_cu_68ced0596thrust24THRUST_300001_SM_1000_NS12placeholders2_3E,@object
	.size		_ZN34_INTERNAL_0f7ce74f_4_k_cu_68ced0596thrust24THRUST_300001_SM_1000_NS12placeholders2_3E,(_ZN34_INTERNAL_0f7ce74f_4_k_cu_68ced0594cuda3std3__45__cpo5beginE - _ZN34_INTERNAL_0f7ce74f_4_k_cu_68ced0596thrust24THRUST_300001_SM_1000_NS12placeholders2_3E)
_ZN34_INTERNAL_0f7ce74f_4_k_cu_68ced0596thrust24THRUST_300001_SM_1000_NS12placeholders2_3E:
	.zero		1
	.type		_ZN34_INTERNAL_0f7ce74f_4_k_cu_68ced0594cuda3std3__45__cpo5beginE,@object
	.size		_ZN34_INTERNAL_0f7ce74f_4_k_cu_68ced0594cuda3std3__45__cpo5beginE,(_ZN34_INTERNAL_0f7ce74f_4_k_cu_68ced0594cuda3std6ranges3__45__cpo5beginE - _ZN34_INTERNAL_0f7ce74f_4_k_cu_68ced0594cuda3std3__45__cpo5beginE)
_ZN34_INTERNAL_0f7ce74f_4_k_cu_68ced0594cuda3std3__45__cpo5beginE:
	.zero		1
	.type		_ZN34_INTERNAL_0f7ce74f_4_k_cu_68ced0594cuda3std6ranges3__45__cpo5beginE,@object
	.size		_ZN34_INTERNAL_0f7ce74f_4_k_cu_68ced0594cuda3std6ranges3__45__cpo5beginE,(_ZN34_INTERNAL_0f7ce74f_4_k_cu_68ced0594cuda3std3__436_GLOBAL__N__0f7ce74f_4_k_cu_68ced0596ignoreE - _ZN34_INTERNAL_0f7ce74f_4_k_cu_68ced0594cuda3std6ranges3__45__cpo5beginE)
_ZN34_INTERNAL_0f7ce74f_4_k_cu_68ced0594cuda3std6ranges3__45__cpo5beginE:
	.zero		1
	.type		_ZN34_INTERNAL_0f7ce74f_4_k_cu_68ced0594cuda3std3__436_GLOBAL__N__0f7ce74f_4_k_cu_68ced0596ignoreE,@object
	.size		_ZN34_INTERNAL_0f7ce74f_4_k_cu_68ced0594cuda3std3__436_GLOBAL__N__0f7ce74f_4_k_cu_68ced0596ignoreE,(_ZN34_INTERNAL_0f7ce74f_4_k_cu_68ced0594cuda3std6ranges3__45__cpo4dataE - _ZN34_INTERNAL_0f7ce74f_4_k_cu_68ced0594cuda3std3__436_GLOBAL__N__0f7ce74f_4_k_cu_68ced0596ignoreE)
_ZN34_INTERNAL_0f7ce74f_4_k_cu_68ced0594cuda3std3__436_GLOBAL__N__0f7ce74f_4_k_cu_68ced0596ignoreE:
	.zero		1
	.type		_ZN34_INTERNAL_0f7ce74f_4_k_cu_68ced0594cuda3std6ranges3__45__cpo4dataE,@object
	.size		_ZN34_INTERNAL_0f7ce74f_4_k_cu_68ced0594cuda3std6ranges3__45__cpo4dataE,(_ZN34_INTERNAL_0f7ce74f_4_k_cu_68ced0596thrust24THRUST_300001_SM_1000_NS12placeholders2_7E - _ZN34_INTERNAL_0f7ce74f_4_k_cu_68ced0594cuda3std6ranges3__45__cpo4dataE)
_ZN34_INTERNAL_0f7ce74f_4_k_cu_68ced0594cuda3std6ranges3__45__cpo4dataE:
	.zero		1
	.type		_ZN34_INTERNAL_0f7ce74f_4_k_cu_68ced0596thrust24THRUST_300001_SM_1000_NS12placeholders2_7E,@object
	.size		_ZN34_INTERNAL_0f7ce74f_4_k_cu_68ced0596thrust24THRUST_300001_SM_1000_NS12placeholders2_7E,(_ZN34_INTERNAL_0f7ce74f_4_k_cu_68ced0594cuda3std3__45__cpo6rbeginE - _ZN34_INTERNAL_0f7ce74f_4_k_cu_68ced0596thrust24THRUST_300001_SM_1000_NS12placeholders2_7E)
_ZN34_INTERNAL_0f7ce74f_4_k_cu_68ced0596thrust24THRUST_300001_SM_1000_NS12placeholders2_7E:
	.zero		1
	.type		_ZN34_INTERNAL_0f7ce74f_4_k_cu_68ced0594cuda3std3__45__cpo6rbeginE,@object
	.size		_ZN34_INTERNAL_0f7ce74f_4_k_cu_68ced0594cuda3std3__45__cpo6rbeginE,(_ZN34_INTERNAL_0f7ce74f_4_k_cu_68ced0594cuda3std6ranges3__45__cpo7advanceE - _ZN34_INTERNAL_0f7ce74f_4_k_cu_68ced0594cuda3std3__45__cpo6rbeginE)
_ZN34_INTERNAL_0f7ce74f_4_k_cu_68ced0594cuda3std3__45__cpo6rbeginE:
	.zero		1
	.type		_ZN34_INTERNAL_0f7ce74f_4_k_cu_68ced0594cuda3std6ranges3__45__cpo7advanceE,@object
	.size		_ZN34_INTERNAL_0f7ce74f_4_k_cu_68ced0594cuda3std6ranges3__45__cpo7advanceE,(_ZN34_INTERNAL_0f7ce74f_4_k_cu_68ced0594cuda3std3__47nulloptE - _ZN34_INTERNAL_0f7ce74f_4_k_cu_68ced0594cuda3std6ranges3__45__cpo7advanceE)
_ZN34_INTERNAL_0f7ce74f_4_k_cu_68ced0594cuda3std6ranges3__45__cpo7advanceE:
	.zero		1
	.type		_ZN34_INTERNAL_0f7ce74f_4_k_cu_68ced0594cuda3std3__47nulloptE,@object
	.size		_ZN34_INTERNAL_0f7ce74f_4_k_cu_68ced0594cuda3std3__47nulloptE,(_ZN34_INTERNAL_0f7ce74f_4_k_cu_68ced0594cuda3std6ranges3__45__cpo8distanceE - _ZN34_INTERNAL_0f7ce74f_4_k_cu_68ced0594cuda3std3__47nulloptE)
_ZN34_INTERNAL_0f7ce74f_4_k_cu_68ced0594cuda3std3__47nulloptE:
	.zero		1
	.type		_ZN34_INTERNAL_0f7ce74f_4_k_cu_68ced0594cuda3std6ranges3__45__cpo8distanceE,@object
	.size		_ZN34_INTERNAL_0f7ce74f_4_k_cu_68ced0594cuda3std6ranges3__45__cpo8distanceE,(_ZN34_INTERNAL_0f7ce74f_4_k_cu_68ced0596thrust24THRUST_300001_SM_1000_NS12placeholders2_6E - _ZN34_INTERNAL_0f7ce74f_4_k_cu_68ced0594cuda3std6ranges3__45__cpo8distanceE)
_ZN34_INTERNAL_0f7ce74f_4_k_cu_68ced0594cuda3std6ranges3__45__cpo8distanceE:
	.zero		1
	.type		_ZN34_INTERNAL_0f7ce74f_4_k_cu_68ced0596thrust24THRUST_300001_SM_1000_NS12placeholders2_6E,@object
	.size		_ZN34_INTERNAL_0f7ce74f_4_k_cu_68ced0596thrust24THRUST_300001_SM_1000_NS12placeholders2_6E,(_ZN34_INTERNAL_0f7ce74f_4_k_cu_68ced0594cuda3std3__45__cpo4cendE - _ZN34_INTERNAL_0f7ce74f_4_k_cu_68ced0596thrust24THRUST_300001_SM_1000_NS12placeholders2_6E)
_ZN34_INTERNAL_0f7ce74f_4_k_cu_68ced0596thrust24THRUST_300001_SM_1000_NS12placeholders2_6E:
	.zero		1
	.type		_ZN34_INTERNAL_0f7ce74f_4_k_cu_68ced0594cuda3std3__45__cpo4cendE,@object
	.size		_ZN34_INTERNAL_0f7ce74f_4_k_cu_68ced0594cuda3std3__45__cpo4cendE,(_ZN34_INTERNAL_0f7ce74f_4_k_cu_68ced0594cuda3std6ranges3__45__cpo4cendE - _ZN34_INTERNAL_0f7ce74f_4_k_cu_68ced0594cuda3std3__45__cpo4cendE)
_ZN34_INTERNAL_0f7ce74f_4_k_cu_68ced0594cuda3std3__45__cpo4cendE:
	.zero		1
	.type		_ZN34_INTERNAL_0f7ce74f_4_k_cu_68ced0594cuda3std6ranges3__45__cpo4cendE,@object
	.size		_ZN34_INTERNAL_0f7ce74f_4_k_cu_68ced0594cuda3std6ranges3__45__cpo4cendE,(_ZN34_INTERNAL_0f7ce74f_4_k_cu_68ced0594cuda3std3__420unreachable_sentinelE - _ZN34_INTERNAL_0f7ce74f_4_k_cu_68ced0594cuda3std6ranges3__45__cpo4cendE)
_ZN34_INTERNAL_0f7ce74f_4_k_cu_68ced0594cuda3std6ranges3__45__cpo4cendE:
	.zero		1
	.type		_ZN34_INTERNAL_0f7ce74f_4_k_cu_68ced0594cuda3std3__420unreachable_sentinelE,@object
	.size		_ZN34_INTERNAL_0f7ce74f_4_k_cu_68ced0594cuda3std3__420unreachable_sentinelE,(_ZN34_INTERNAL_0f7ce74f_4_k_cu_68ced0594cuda3std6ranges3__45__cpo5ssizeE - _ZN34_INTERNAL_0f7ce74f_4_k_cu_68ced0594cuda3std3__420unreachable_sentinelE)
_ZN34_INTERNAL_0f7ce74f_4_k_cu_68ced0594cuda3std3__420unreachable_sentinelE:
	.zero		1
	.type		_ZN34_INTERNAL_0f7ce74f_4_k_cu_68ced0594cuda3std6ranges3__45__cpo5ssizeE,@object
	.size		_ZN34_INTERNAL_0f7ce74f_4_k_cu_68ced0594cuda3std6ranges3__45__cpo5ssizeE,(_ZN34_INTERNAL_0f7ce74f_4_k_cu_68ced0596thrust24THRUST_300001_SM_1000_NS12placeholders3_10E - _ZN34_INTERNAL_0f7ce74f_4_k_cu_68ced0594cuda3std6ranges3__45__cpo5ssizeE)
_ZN34_INTERNAL_0f7ce74f_4_k_cu_68ced0594cuda3std6ranges3__45__cpo5ssizeE:
	.zero		1
	.type		_ZN34_INTERNAL_0f7ce74f_4_k_cu_68ced0596thrust24THRUST_300001_SM_1000_NS12placeholders3_10E,@object
	.size		_ZN34_INTERNAL_0f7ce74f_4_k_cu_68ced0596thrust24THRUST_300001_SM_1000_NS12placeholders3_10E,(_ZN34_INTERNAL_0f7ce74f_4_k_cu_68ced0594cuda3std3__45__cpo5crendE - _ZN34_INTERNAL_0f7ce74f_4_k_cu_68ced0596thrust24THRUST_300001_SM_1000_NS12placeholders3_10E)
_ZN34_INTERNAL_0f7ce74f_4_k_cu_68ced0596thrust24THRUST_300001_SM_1000_NS12placeholders3_10E:
	.zero		1
	.type		_ZN34_INTERNAL_0f7ce74f_4_k_cu_68ced0594cuda3std3__45__cpo5crendE,@object
	.size		_ZN34_INTERNAL_0f7ce74f_4_k_cu_68ced0594cuda3std3__45__cpo5crendE,(_ZN34_INTERNAL_0f7ce74f_4_k_cu_68ced0594cuda3std6ranges3__45__cpo4prevE - _ZN34_INTERNAL_0f7ce74f_4_k_cu_68ced0594cuda3std3__45__cpo5crendE)
_ZN34_INTERNAL_0f7ce74f_4_k_cu_68ced0594cuda3std3__45__cpo5crendE:
	.zero		1
	.type		_ZN34_INTERNAL_0f7ce74f_4_k_cu_68ced0594cuda3std6ranges3__45__cpo4prevE,@object
	.size		_ZN34_INTERNAL_0f7ce74f_4_k_cu_68ced0594cuda3std6ranges3__45__cpo4prevE,(_ZN34_INTERNAL_0f7ce74f_4_k_cu_68ced0594cuda3std6ranges3__45__cpo9iter_moveE - _ZN34_INTERNAL_0f7ce74f_4_k_cu_68ced0594cuda3std6ranges3__45__cpo4prevE)
_ZN34_INTERNAL_0f7ce74f_4_k_cu_68ced0594cuda3std6ranges3__45__cpo4prevE:
	.zero		1
	.type		_ZN34_INTERNAL_0f7ce74f_4_k_cu_68ced0594cuda3std6ranges3__45__cpo9iter_moveE,@object
	.size		_ZN34_INTERNAL_0f7ce74f_4_k_cu_68ced0594cuda3std6ranges3__45__cpo9iter_moveE,(_ZN34_INTERNAL_0f7ce74f_4_k_cu_68ced0596thrust24THRUST_300001_SM_1000_NS12placeholders2_2E - _ZN34_INTERNAL_0f7ce74f_4_k_cu_68ced0594cuda3std6ranges3__45__cpo9iter_moveE)
_ZN34_INTERNAL_0f7ce74f_4_k_cu_68ced0594cuda3std6ranges3__45__cpo9iter_moveE:
	.zero		1
	.type		_ZN34_INTERNAL_0f7ce74f_4_k_cu_68ced0596thrust24THRUST_300001_SM_1000_NS12placeholders2_2E,@object
	.size		_ZN34_INTERNAL_0f7ce74f_4_k_cu_68ced0596thrust24THRUST_300001_SM_1000_NS12placeholders2_2E,(_ZN34_INTERNAL_0f7ce74f_4_k_cu_68ced0596thrust24THRUST_300001_SM_1000_NS12placeholders2_4E - _ZN34_INTERNAL_0f7ce74f_4_k_cu_68ced0596thrust24THRUST_300001_SM_1000_NS12placeholders2_2E)
_ZN34_INTERNAL_0f7ce74f_4_k_cu_68ced0596thrust24THRUST_300001_SM_1000_NS12placeholders2_2E:
	.zero		1
	.type		_ZN34_INTERNAL_0f7ce74f_4_k_cu_68ced0596thrust24THRUST_300001_SM_1000_NS12placeholders2_4E,@object
	.size		_ZN34_INTERNAL_0f7ce74f_4_k_cu_68ced0596thrust24THRUST_300001_SM_1000_NS12placeholders2_4E,(_ZN34_INTERNAL_0f7ce74f_4_k_cu_68ced0594cuda3std3__45__cpo3endE - _ZN34_INTERNAL_0f7ce74f_4_k_cu_68ced0596thrust24THRUST_300001_SM_1000_NS12placeholders2_4E)
_ZN34_INTERNAL_0f7ce74f_4_k_cu_68ced0596thrust24THRUST_300001_SM_1000_NS12placeholders2_4E:
	.zero		1
	.type		_ZN34_INTERNAL_0f7ce74f_4_k_cu_68ced0594cuda3std3__45__cpo3endE,@object
	.size		_ZN34_INTERNAL_0f7ce74f_4_k_cu_68ced0594cuda3std3__45__cpo3endE,(_ZN34_INTERNAL_0f7ce74f_4_k_cu_68ced0594cuda3std6ranges3__45__cpo3endE - _ZN34_INTERNAL_0f7ce74f_4_k_cu_68ced0594cuda3std3__45__cpo3endE)
_ZN34_INTERNAL_0f7ce74f_4_k_cu_68ced0594cuda3std3__45__cpo3endE:
	.zero		1
	.type		_ZN34_INTERNAL_0f7ce74f_4_k_cu_68ced0594cuda3std6ranges3__45__cpo3endE,@object
	.size		_ZN34_INTERNAL_0f7ce74f_4_k_cu_68ced0594cuda3std6ranges3__45__cpo3endE,(_ZN34_INTERNAL_0f7ce74f_4_k_cu_68ced0594cuda3std3__419piecewise_constructE - _ZN34_INTERNAL_0f7ce74f_4_k_cu_68ced0594cuda3std6ranges3__45__cpo3endE)
_ZN34_INTERNAL_0f7ce74f_4_k_cu_68ced0594cuda3std6ranges3__45__cpo3endE:
	.zero		1
	.type		_ZN34_INTERNAL_0f7ce74f_4_k_cu_68ced0594cuda3std3__419piecewise_constructE,@object
	.size		_ZN34_INTERNAL_0f7ce74f_4_k_cu_68ced0594cuda3std3__419piecewise_constructE,(_ZN34_INTERNAL_0f7ce74f_4_k_cu_68ced0594cuda3std6ranges3__45__cpo5cdataE - _ZN34_INTERNAL_0f7ce74f_4_k_cu_68ced0594cuda3std3__419piecewise_constructE)
_ZN34_INTERNAL_0f7ce74f_4_k_cu_68ced0594cuda3std3__419piecewise_constructE:
	.zero		1
	.type		_ZN34_INTERNAL_0f7ce74f_4_k_cu_68ced0594cuda3std6ranges3__45__cpo5cdataE,@object
	.size		_ZN34_INTERNAL_0f7ce74f_4_k_cu_68ced0594cuda3std6ranges3__45__cpo5cdataE,(_ZN34_INTERNAL_0f7ce74f_4_k_cu_68ced0596thrust24THRUST_300001_SM_1000_NS12placeholders2_8E - _ZN34_INTERNAL_0f7ce74f_4_k_cu_68ced0594cuda3std6ranges3__45__cpo5cdataE)
_ZN34_INTERNAL_0f7ce74f_4_k_cu_68ced0594cuda3std6ranges3__45__cpo5cdataE:
	.zero		1
	.type		_ZN34_INTERNAL_0f7ce74f_4_k_cu_68ced0596thrust24THRUST_300001_SM_1000_NS12placeholders2_8E,@object
	.size		_ZN34_INTERNAL_0f7ce74f_4_k_cu_68ced0596thrust24THRUST_300001_SM_1000_NS12placeholders2_8E,(_ZN34_INTERNAL_0f7ce74f_4_k_cu_68ced0594cuda3std3__45__cpo4rendE - _ZN34_INTERNAL_0f7ce74f_4_k_cu_68ced0596thrust24THRUST_300001_SM_1000_NS12placeholders2_8E)
_ZN34_INTERNAL_0f7ce74f_4_k_cu_68ced0596thrust24THRUST_300001_SM_1000_NS12placeholders2_8E:
	.zero		1
	.type		_ZN34_INTERNAL_0f7ce74f_4_k_cu_68ced0594cuda3std3__45__cpo4rendE,@object
	.size		_ZN34_INTERNAL_0f7ce74f_4_k_cu_68ced0594cuda3std3__45__cpo4rendE,(_ZN34_INTERNAL_0f7ce74f_4_k_cu_68ced0594cuda3std6ranges3__45__cpo9iter_swapE - _ZN34_INTERNAL_0f7ce74f_4_k_cu_68ced0594cuda3std3__45__cpo4rendE)
_ZN34_INTERNAL_0f7ce74f_4_k_cu_68ced0594cuda3std3__45__cpo4rendE:
	.zero		1
	.type		_ZN34_INTERNAL_0f7ce74f_4_k_cu_68ced0594cuda3std6ranges3__45__cpo9iter_swapE,@object
	.size		_ZN34_INTERNAL_0f7ce74f_4_k_cu_68ced0594cuda3std6ranges3__45__cpo9iter_swapE,(_ZN34_INTERNAL_0f7ce74f_4_k_cu_68ced0594cuda3std3__48unexpectE - _ZN34_INTERNAL_0f7ce74f_4_k_cu_68ced0594cuda3std6ranges3__45__cpo9iter_swapE)
_ZN34_INTERNAL_0f7ce74f_4_k_cu_68ced0594cuda3std6ranges3__45__cpo9iter_swapE:
	.zero		1
	.type		_ZN34_INTERNAL_0f7ce74f_4_k_cu_68ced0594cuda3std3__48unexpectE,@object
	.size		_ZN34_INTERNAL_0f7ce74f_4_k_cu_68ced0594cuda3std3__48unexpectE,(_ZN34_INTERNAL_0f7ce74f_4_k_cu_68ced0596thrust24THRUST_300001_SM_1000_NS6system6detail10sequential3seqE - _ZN34_INTERNAL_0f7ce74f_4_k_cu_68ced0594cuda3std3__48unexpectE)
_ZN34_INTERNAL_0f7ce74f_4_k_cu_68ced0594cuda3std3__48unexpectE:
	.zero		1
	.type		_ZN34_INTERNAL_0f7ce74f_4_k_cu_68ced0596thrust24THRUST_300001_SM_1000_NS6system6detail10sequential3seqE,@object
	.size		_ZN34_INTERNAL_0f7ce74f_4_k_cu_68ced0596thrust24THRUST_300001_SM_1000_NS6system6detail10sequential3seqE,(.L_29 - _ZN34_INTERNAL_0f7ce74f_4_k_cu_68ced0596thrust24THRUST_300001_SM_1000_NS6system6detail10sequential3seqE)
_ZN34_INTERNAL_0f7ce74f_4_k_cu_68ced0596thrust24THRUST_300001_SM_1000_NS6system6detail10sequential3seqE:
	.zero		1
.L_29:


//--------------------- .nv.shared._ZN6mbtopk29computeBlockwiseWithinKCountsEPjPsjiS0_j --------------------------
	.section	.nv.shared._ZN6mbtopk29computeBlockwiseWithinKCountsEPjPsjiS0_j,"aw",@nobits
	.sectionflags	@""
	.align	4
.nv.shared._ZN6mbtopk29computeBlockwiseWithinKCountsEPjPsjiS0_j:
	.zero		1056


//--------------------- .nv.constant0._ZN6mbtopk25computeBlockwiseKthCountsEPjPsjjS0_ --------------------------
	.section	.nv.constant0._ZN6mbtopk25computeBlockwiseKthCountsEPjPsjjS0_,"a",@progbits
	.sectionflags	@""
	.align	4
.nv.constant0._ZN6mbtopk25computeBlockwiseKthCountsEPjPsjjS0_:
	.zero		928


//--------------------- .nv.constant0._ZN6mbtopk29computeBlockwiseWithinKCountsEPjPsjiS0_j --------------------------
	.section	.nv.constant0._ZN6mbtopk29computeBlockwiseWithinKCountsEPjPsjiS0_j,"a",@progbits
	.sectionflags	@""
	.align	4
.nv.constant0._ZN6mbtopk29computeBlockwiseWithinKCountsEPjPsjiS0_j:
	.zero		932


//--------------------- .nv.constant0._ZN3cub18CUB_300001_SM_10006detail11EmptyKernelIvEEvv --------------------------
	.section	.nv.constant0._ZN3cub18CUB_300001_SM_10006detail11EmptyKernelIvEEvv,"a",@progbits
	.sectionflags	@""
	.align	4
.nv.constant0._ZN3cub18CUB_300001_SM_10006detail11EmptyKernelIvEEvv:
	.zero		896


//--------------------- SYMBOLS --------------------------

	.type		.nv.reservedSmem.offset0,@object
	.size		.nv.reservedSmem.offset0,0x4
	.type		.nv.reservedSmem.cap,@object
	.size		.nv.reservedSmem.cap,0x4
